//
// Generated by NVIDIA NVVM Compiler
//
// Compiler Build ID: CL-36424714
// Cuda compilation tools, release 13.0, V13.0.88
// Based on NVVM 20.0.0
//

.version 9.0
.target sm_100
.address_size 64

	// .globl	_Z26baseline_tiled_gemm_kernelPKfS0_Pfiii
// _ZZ26baseline_tiled_gemm_kernelPKfS0_PfiiiE6A_smem has been demoted
// _ZZ26baseline_tiled_gemm_kernelPKfS0_PfiiiE6B_smem has been demoted

.visible .entry _Z26baseline_tiled_gemm_kernelPKfS0_Pfiii(
	.param .u64 .ptr .align 1 _Z26baseline_tiled_gemm_kernelPKfS0_Pfiii_param_0,
	.param .u64 .ptr .align 1 _Z26baseline_tiled_gemm_kernelPKfS0_Pfiii_param_1,
	.param .u64 .ptr .align 1 _Z26baseline_tiled_gemm_kernelPKfS0_Pfiii_param_2,
	.param .u32 _Z26baseline_tiled_gemm_kernelPKfS0_Pfiii_param_3,
	.param .u32 _Z26baseline_tiled_gemm_kernelPKfS0_Pfiii_param_4,
	.param .u32 _Z26baseline_tiled_gemm_kernelPKfS0_Pfiii_param_5
)
.maxntid 256
{
	.reg .pred 	%p<80>;
	.reg .b32 	%r<157>;
	.reg .b32 	%f<867>;
	.reg .b64 	%rd<48>;
	// demoted variable
	.shared .align 4 .b8 _ZZ26baseline_tiled_gemm_kernelPKfS0_PfiiiE6A_smem[8192];
	// demoted variable
	.shared .align 4 .b8 _ZZ26baseline_tiled_gemm_kernelPKfS0_PfiiiE6B_smem[8192];
	ld.param.u64 	%rd9, [_Z26baseline_tiled_gemm_kernelPKfS0_Pfiii_param_0];
	ld.param.u64 	%rd10, [_Z26baseline_tiled_gemm_kernelPKfS0_Pfiii_param_1];
	ld.param.u64 	%rd11, [_Z26baseline_tiled_gemm_kernelPKfS0_Pfiii_param_2];
	ld.param.u32 	%r77, [_Z26baseline_tiled_gemm_kernelPKfS0_Pfiii_param_3];
	ld.param.u32 	%r80, [_Z26baseline_tiled_gemm_kernelPKfS0_Pfiii_param_4];
	ld.param.u32 	%r79, [_Z26baseline_tiled_gemm_kernelPKfS0_Pfiii_param_5];
	cvta.to.global.u64 	%rd1, %rd9;
	cvta.to.global.u64 	%rd2, %rd10;
	cvta.to.global.u64 	%rd3, %rd11;
	mov.u32 	%r81, %ctaid.x;
	mov.u32 	%r82, %ctaid.y;
	mov.u32 	%r1, %tid.x;
	shl.b32 	%r2, %r81, 6;
	setp.ge.s32 	%p1, %r2, %r77;
	shl.b32 	%r3, %r82, 6;
	setp.ge.s32 	%p2, %r3, %r80;
	or.pred  	%p3, %p1, %p2;
	@%p3 bra 	$L__BB0_56;
	setp.lt.s32 	%p4, %r79, 1;
	mov.f32 	%f851, 0f00000000;
	mov.f32 	%f852, %f851;
	mov.f32 	%f853, %f851;
	mov.f32 	%f854, %f851;
	mov.f32 	%f855, %f851;
	mov.f32 	%f856, %f851;
	mov.f32 	%f857, %f851;
	mov.f32 	%f858, %f851;
	mov.f32 	%f859, %f851;
	mov.f32 	%f860, %f851;
	mov.f32 	%f861, %f851;
	mov.f32 	%f862, %f851;
	mov.f32 	%f863, %f851;
	mov.f32 	%f864, %f851;
	mov.f32 	%f865, %f851;
	mov.f32 	%f866, %f851;
	@%p4 bra 	$L__BB0_24;
	add.s32 	%r85, %r79, 31;
	shr.u32 	%r4, %r85, 5;
	and.b32  	%r5, %r1, 31;
	and.b32  	%r86, %r1, 63;
	add.s32 	%r6, %r86, %r3;
	shl.b32 	%r87, %r1, 2;
	and.b32  	%r88, %r87, 252;
	mov.u32 	%r89, _ZZ26baseline_tiled_gemm_kernelPKfS0_PfiiiE6B_smem;
	add.s32 	%r7, %r89, %r88;
	or.b32  	%r90, %r1, 768;
	shr.u32 	%r91, %r90, 5;
	shl.b32 	%r92, %r91, 7;
	and.b32  	%r93, %r87, 124;
	or.b32  	%r94, %r92, %r93;
	mov.u32 	%r95, _ZZ26baseline_tiled_gemm_kernelPKfS0_PfiiiE6A_smem;
	add.s32 	%r8, %r95, %r94;
	add.s32 	%r9, %r91, %r2;
	mad.lo.s32 	%r10, %r79, %r9, %r5;
	shl.b32 	%r11, %r79, 5;
	or.b32  	%r96, %r1, 512;
	shr.u32 	%r97, %r96, 5;
	shl.b32 	%r98, %r97, 7;
	or.b32  	%r99, %r98, %r93;
	add.s32 	%r12, %r95, %r99;
	add.s32 	%r13, %r97, %r2;
	mad.lo.s32 	%r14, %r79, %r13, %r5;
	or.b32  	%r100, %r1, 256;
	shr.u32 	%r101, %r100, 5;
	shl.b32 	%r102, %r101, 7;
	or.b32  	%r103, %r102, %r93;
	add.s32 	%r15, %r95, %r103;
	add.s32 	%r16, %r101, %r2;
	mad.lo.s32 	%r17, %r79, %r16, %r5;
	shr.u32 	%r104, %r1, 5;
	add.s32 	%r18, %r104, %r2;
	mad.lo.s32 	%r19, %r79, %r18, %r5;
	mov.b32 	%r142, 0;
	mov.f32 	%f851, 0f00000000;
$L__BB0_3:
	shl.b32 	%r105, %r1, 2;
	and.b32  	%r106, %r105, 896;
	shl.b32 	%r107, %r5, 2;
	or.b32  	%r108, %r106, %r107;
	mov.u32 	%r109, _ZZ26baseline_tiled_gemm_kernelPKfS0_PfiiiE6A_smem;
	add.s32 	%r145, %r109, %r108;
	shl.b32 	%r22, %r142, 5;
	or.b32  	%r23, %r5, %r22;
	add.s32 	%r153, %r10, %r22;
	add.s32 	%r150, %r14, %r22;
	add.s32 	%r147, %r17, %r22;
	add.s32 	%r144, %r19, %r22;
	mov.u32 	%r143, %r18;
	mov.u32 	%r146, %r16;
	mov.u32 	%r148, %r15;
	mov.u32 	%r149, %r13;
	mov.u32 	%r151, %r12;
	mov.u32 	%r152, %r9;
	mov.u32 	%r154, %r8;
	mov.u32 	%r155, %r1;
$L__BB0_4:
	setp.ge.s32 	%p5, %r23, %r79;
	setp.ge.s32 	%p6, %r143, %r77;
	mov.f32 	%f843, 0f00000000;
	or.pred  	%p7, %p6, %p5;
	@%p7 bra 	$L__BB0_6;
	mul.wide.u32 	%rd12, %r144, 4;
	add.s64 	%rd13, %rd1, %rd12;
	ld.global.nc.f32 	%f843, [%rd13];
$L__BB0_6:
	st.shared.f32 	[%r145], %f843;
	setp.ge.s32 	%p9, %r146, %r77;
	mov.f32 	%f844, 0f00000000;
	or.pred  	%p10, %p9, %p5;
	@%p10 bra 	$L__BB0_8;
	mul.wide.u32 	%rd14, %r147, 4;
	add.s64 	%rd15, %rd1, %rd14;
	ld.global.nc.f32 	%f844, [%rd15];
$L__BB0_8:
	st.shared.f32 	[%r148], %f844;
	setp.ge.s32 	%p12, %r149, %r77;
	mov.f32 	%f845, 0f00000000;
	or.pred  	%p13, %p12, %p5;
	@%p13 bra 	$L__BB0_10;
	mul.wide.u32 	%rd16, %r150, 4;
	add.s64 	%rd17, %rd1, %rd16;
	ld.global.nc.f32 	%f845, [%rd17];
$L__BB0_10:
	st.shared.f32 	[%r151], %f845;
	setp.ge.s32 	%p15, %r152, %r77;
	mov.f32 	%f846, 0f00000000;
	or.pred  	%p16, %p15, %p5;
	@%p16 bra 	$L__BB0_12;
	mul.wide.u32 	%rd18, %r153, 4;
	add.s64 	%rd19, %rd1, %rd18;
	ld.global.nc.f32 	%f846, [%rd19];
$L__BB0_12:
	st.shared.f32 	[%r154], %f846;
	add.s32 	%r41, %r155, 1024;
	add.s32 	%r154, %r154, 4096;
	add.s32 	%r153, %r153, %r11;
	add.s32 	%r152, %r152, 32;
	add.s32 	%r151, %r151, 4096;
	add.s32 	%r150, %r150, %r11;
	add.s32 	%r149, %r149, 32;
	add.s32 	%r148, %r148, 4096;
	add.s32 	%r147, %r147, %r11;
	add.s32 	%r146, %r146, 32;
	add.s32 	%r145, %r145, 4096;
	add.s32 	%r144, %r144, %r11;
	add.s32 	%r143, %r143, 32;
	setp.lt.u32 	%p17, %r155, 1024;
	mov.u32 	%r155, %r41;
	@%p17 bra 	$L__BB0_4;
	mov.u32 	%r156, %r1;
$L__BB0_14:
	setp.ge.u32 	%p18, %r6, %r80;
	shr.u32 	%r55, %r156, 6;
	add.s32 	%r56, %r55, %r22;
	setp.ge.s32 	%p19, %r56, %r79;
	mov.f32 	%f847, 0f00000000;
	or.pred  	%p20, %p19, %p18;
	@%p20 bra 	$L__BB0_16;
	mad.lo.s32 	%r110, %r56, %r80, %r6;
	mul.wide.s32 	%rd20, %r110, 4;
	add.s64 	%rd21, %rd2, %rd20;
	ld.global.nc.f32 	%f847, [%rd21];
$L__BB0_16:
	shl.b32 	%r111, %r55, 8;
	add.s32 	%r112, %r7, %r111;
	st.shared.f32 	[%r112], %f847;
	add.s32 	%r113, %r156, 256;
	shr.u32 	%r57, %r113, 6;
	add.s32 	%r58, %r57, %r22;
	setp.ge.s32 	%p22, %r58, %r79;
	mov.f32 	%f848, 0f00000000;
	or.pred  	%p23, %p22, %p18;
	@%p23 bra 	$L__BB0_18;
	mad.lo.s32 	%r114, %r58, %r80, %r6;
	mul.wide.s32 	%rd22, %r114, 4;
	add.s64 	%rd23, %rd2, %rd22;
	ld.global.nc.f32 	%f848, [%rd23];
$L__BB0_18:
	shl.b32 	%r115, %r57, 8;
	add.s32 	%r116, %r7, %r115;
	st.shared.f32 	[%r116], %f848;
	add.s32 	%r117, %r156, 512;
	shr.u32 	%r59, %r117, 6;
	add.s32 	%r60, %r59, %r22;
	setp.ge.s32 	%p25, %r60, %r79;
	mov.f32 	%f849, 0f00000000;
	or.pred  	%p26, %p25, %p18;
	@%p26 bra 	$L__BB0_20;
	mad.lo.s32 	%r118, %r60, %r80, %r6;
	mul.wide.s32 	%rd24, %r118, 4;
	add.s64 	%rd25, %rd2, %rd24;
	ld.global.nc.f32 	%f849, [%rd25];
$L__BB0_20:
	shl.b32 	%r119, %r59, 8;
	add.s32 	%r120, %r7, %r119;
	st.shared.f32 	[%r120], %f849;
	add.s32 	%r121, %r156, 768;
	shr.u32 	%r61, %r121, 6;
	add.s32 	%r62, %r61, %r22;
	setp.ge.s32 	%p28, %r62, %r79;
	mov.f32 	%f850, 0f00000000;
	or.pred  	%p29, %p28, %p18;
	@%p29 bra 	$L__BB0_22;
	mad.lo.s32 	%r122, %r62, %r80, %r6;
	mul.wide.s32 	%rd26, %r122, 4;
	add.s64 	%rd27, %rd2, %rd26;
	ld.global.nc.f32 	%f850, [%rd27];
$L__BB0_22:
	shl.b32 	%r123, %r61, 8;
	add.s32 	%r124, %r7, %r123;
	st.shared.f32 	[%r124], %f850;
	add.s32 	%r63, %r156, 1024;
	setp.lt.u32 	%p30, %r156, 1024;
	mov.u32 	%r156, %r63;
	@%p30 bra 	$L__BB0_14;
	bar.sync 	0;
	shl.b32 	%r125, %r1, 5;
	and.b32  	%r126, %r125, 7680;
	mov.u32 	%r127, _ZZ26baseline_tiled_gemm_kernelPKfS0_PfiiiE6A_smem;
	add.s32 	%r128, %r127, %r126;
	ld.shared.f32 	%f75, [%r128];
	shl.b32 	%r129, %r1, 4;
	and.b32  	%r130, %r129, 240;
	mov.u32 	%r131, _ZZ26baseline_tiled_gemm_kernelPKfS0_PfiiiE6B_smem;
	add.s32 	%r132, %r131, %r130;
	ld.shared.f32 	%f76, [%r132];
	ld.shared.f32 	%f77, [%r128+128];
	ld.shared.f32 	%f78, [%r132+4];
	ld.shared.f32 	%f79, [%r128+256];
	ld.shared.f32 	%f80, [%r132+8];
	ld.shared.f32 	%f81, [%r128+384];
	ld.shared.f32 	%f82, [%r132+12];
	fma.rn.f32 	%f83, %f75, %f76, %f858;
	fma.rn.f32 	%f84, %f75, %f78, %f857;
	fma.rn.f32 	%f85, %f75, %f80, %f856;
	fma.rn.f32 	%f86, %f75, %f82, %f855;
	fma.rn.f32 	%f87, %f77, %f76, %f854;
	fma.rn.f32 	%f88, %f77, %f78, %f853;
	fma.rn.f32 	%f89, %f77, %f80, %f852;
	fma.rn.f32 	%f90, %f77, %f82, %f851;
	fma.rn.f32 	%f91, %f79, %f76, %f859;
	fma.rn.f32 	%f92, %f79, %f78, %f860;
	fma.rn.f32 	%f93, %f79, %f80, %f861;
	fma.rn.f32 	%f94, %f79, %f82, %f862;
	fma.rn.f32 	%f95, %f81, %f76, %f863;
	fma.rn.f32 	%f96, %f81, %f78, %f864;
	fma.rn.f32 	%f97, %f81, %f80, %f865;
	fma.rn.f32 	%f98, %f81, %f82, %f866;
	ld.shared.f32 	%f99, [%r128+4];
	ld.shared.f32 	%f100, [%r132+256];
	ld.shared.f32 	%f101, [%r128+132];
	ld.shared.f32 	%f102, [%r132+260];
	ld.shared.f32 	%f103, [%r128+260];
	ld.shared.f32 	%f104, [%r132+264];
	ld.shared.f32 	%f105, [%r128+388];
	ld.shared.f32 	%f106, [%r132+268];
	fma.rn.f32 	%f107, %f99, %f100, %f83;
	fma.rn.f32 	%f108, %f99, %f102, %f84;
	fma.rn.f32 	%f109, %f99, %f104, %f85;
	fma.rn.f32 	%f110, %f99, %f106, %f86;
	fma.rn.f32 	%f111, %f101, %f100, %f87;
	fma.rn.f32 	%f112, %f101, %f102, %f88;
	fma.rn.f32 	%f113, %f101, %f104, %f89;
	fma.rn.f32 	%f114, %f101, %f106, %f90;
	fma.rn.f32 	%f115, %f103, %f100, %f91;
	fma.rn.f32 	%f116, %f103, %f102, %f92;
	fma.rn.f32 	%f117, %f103, %f104, %f93;
	fma.rn.f32 	%f118, %f103, %f106, %f94;
	fma.rn.f32 	%f119, %f105, %f100, %f95;
	fma.rn.f32 	%f120, %f105, %f102, %f96;
	fma.rn.f32 	%f121, %f105, %f104, %f97;
	fma.rn.f32 	%f122, %f105, %f106, %f98;
	ld.shared.f32 	%f123, [%r128+8];
	ld.shared.f32 	%f124, [%r132+512];
	ld.shared.f32 	%f125, [%r128+136];
	ld.shared.f32 	%f126, [%r132+516];
	ld.shared.f32 	%f127, [%r128+264];
	ld.shared.f32 	%f128, [%r132+520];
	ld.shared.f32 	%f129, [%r128+392];
	ld.shared.f32 	%f130, [%r132+524];
	fma.rn.f32 	%f131, %f123, %f124, %f107;
	fma.rn.f32 	%f132, %f123, %f126, %f108;
	fma.rn.f32 	%f133, %f123, %f128, %f109;
	fma.rn.f32 	%f134, %f123, %f130, %f110;
	fma.rn.f32 	%f135, %f125, %f124, %f111;
	fma.rn.f32 	%f136, %f125, %f126, %f112;
	fma.rn.f32 	%f137, %f125, %f128, %f113;
	fma.rn.f32 	%f138, %f125, %f130, %f114;
	fma.rn.f32 	%f139, %f127, %f124, %f115;
	fma.rn.f32 	%f140, %f127, %f126, %f116;
	fma.rn.f32 	%f141, %f127, %f128, %f117;
	fma.rn.f32 	%f142, %f127, %f130, %f118;
	fma.rn.f32 	%f143, %f129, %f124, %f119;
	fma.rn.f32 	%f144, %f129, %f126, %f120;
	fma.rn.f32 	%f145, %f129, %f128, %f121;
	fma.rn.f32 	%f146, %f129, %f130, %f122;
	ld.shared.f32 	%f147, [%r128+12];
	ld.shared.f32 	%f148, [%r132+768];
	ld.shared.f32 	%f149, [%r128+140];
	ld.shared.f32 	%f150, [%r132+772];
	ld.shared.f32 	%f151, [%r128+268];
	ld.shared.f32 	%f152, [%r132+776];
	ld.shared.f32 	%f153, [%r128+396];
	ld.shared.f32 	%f154, [%r132+780];
	fma.rn.f32 	%f155, %f147, %f148, %f131;
	fma.rn.f32 	%f156, %f147, %f150, %f132;
	fma.rn.f32 	%f157, %f147, %f152, %f133;
	fma.rn.f32 	%f158, %f147, %f154, %f134;
	fma.rn.f32 	%f159, %f149, %f148, %f135;
	fma.rn.f32 	%f160, %f149, %f150, %f136;
	fma.rn.f32 	%f161, %f149, %f152, %f137;
	fma.rn.f32 	%f162, %f149, %f154, %f138;
	fma.rn.f32 	%f163, %f151, %f148, %f139;
	fma.rn.f32 	%f164, %f151, %f150, %f140;
	fma.rn.f32 	%f165, %f151, %f152, %f141;
	fma.rn.f32 	%f166, %f151, %f154, %f142;
	fma.rn.f32 	%f167, %f153, %f148, %f143;
	fma.rn.f32 	%f168, %f153, %f150, %f144;
	fma.rn.f32 	%f169, %f153, %f152, %f145;
	fma.rn.f32 	%f170, %f153, %f154, %f146;
	ld.shared.f32 	%f171, [%r128+16];
	ld.shared.f32 	%f172, [%r132+1024];
	ld.shared.f32 	%f173, [%r128+144];
	ld.shared.f32 	%f174, [%r132+1028];
	ld.shared.f32 	%f175, [%r128+272];
	ld.shared.f32 	%f176, [%r132+1032];
	ld.shared.f32 	%f177, [%r128+400];
	ld.shared.f32 	%f178, [%r132+1036];
	fma.rn.f32 	%f179, %f171, %f172, %f155;
	fma.rn.f32 	%f180, %f171, %f174, %f156;
	fma.rn.f32 	%f181, %f171, %f176, %f157;
	fma.rn.f32 	%f182, %f171, %f178, %f158;
	fma.rn.f32 	%f183, %f173, %f172, %f159;
	fma.rn.f32 	%f184, %f173, %f174, %f160;
	fma.rn.f32 	%f185, %f173, %f176, %f161;
	fma.rn.f32 	%f186, %f173, %f178, %f162;
	fma.rn.f32 	%f187, %f175, %f172, %f163;
	fma.rn.f32 	%f188, %f175, %f174, %f164;
	fma.rn.f32 	%f189, %f175, %f176, %f165;
	fma.rn.f32 	%f190, %f175, %f178, %f166;
	fma.rn.f32 	%f191, %f177, %f172, %f167;
	fma.rn.f32 	%f192, %f177, %f174, %f168;
	fma.rn.f32 	%f193, %f177, %f176, %f169;
	fma.rn.f32 	%f194, %f177, %f178, %f170;
	ld.shared.f32 	%f195, [%r128+20];
	ld.shared.f32 	%f196, [%r132+1280];
	ld.shared.f32 	%f197, [%r128+148];
	ld.shared.f32 	%f198, [%r132+1284];
	ld.shared.f32 	%f199, [%r128+276];
	ld.shared.f32 	%f200, [%r132+1288];
	ld.shared.f32 	%f201, [%r128+404];
	ld.shared.f32 	%f202, [%r132+1292];
	fma.rn.f32 	%f203, %f195, %f196, %f179;
	fma.rn.f32 	%f204, %f195, %f198, %f180;
	fma.rn.f32 	%f205, %f195, %f200, %f181;
	fma.rn.f32 	%f206, %f195, %f202, %f182;
	fma.rn.f32 	%f207, %f197, %f196, %f183;
	fma.rn.f32 	%f208, %f197, %f198, %f184;
	fma.rn.f32 	%f209, %f197, %f200, %f185;
	fma.rn.f32 	%f210, %f197, %f202, %f186;
	fma.rn.f32 	%f211, %f199, %f196, %f187;
	fma.rn.f32 	%f212, %f199, %f198, %f188;
	fma.rn.f32 	%f213, %f199, %f200, %f189;
	fma.rn.f32 	%f214, %f199, %f202, %f190;
	fma.rn.f32 	%f215, %f201, %f196, %f191;
	fma.rn.f32 	%f216, %f201, %f198, %f192;
	fma.rn.f32 	%f217, %f201, %f200, %f193;
	fma.rn.f32 	%f218, %f201, %f202, %f194;
	ld.shared.f32 	%f219, [%r128+24];
	ld.shared.f32 	%f220, [%r132+1536];
	ld.shared.f32 	%f221, [%r128+152];
	ld.shared.f32 	%f222, [%r132+1540];
	ld.shared.f32 	%f223, [%r128+280];
	ld.shared.f32 	%f224, [%r132+1544];
	ld.shared.f32 	%f225, [%r128+408];
	ld.shared.f32 	%f226, [%r132+1548];
	fma.rn.f32 	%f227, %f219, %f220, %f203;
	fma.rn.f32 	%f228, %f219, %f222, %f204;
	fma.rn.f32 	%f229, %f219, %f224, %f205;
	fma.rn.f32 	%f230, %f219, %f226, %f206;
	fma.rn.f32 	%f231, %f221, %f220, %f207;
	fma.rn.f32 	%f232, %f221, %f222, %f208;
	fma.rn.f32 	%f233, %f221, %f224, %f209;
	fma.rn.f32 	%f234, %f221, %f226, %f210;
	fma.rn.f32 	%f235, %f223, %f220, %f211;
	fma.rn.f32 	%f236, %f223, %f222, %f212;
	fma.rn.f32 	%f237, %f223, %f224, %f213;
	fma.rn.f32 	%f238, %f223, %f226, %f214;
	fma.rn.f32 	%f239, %f225, %f220, %f215;
	fma.rn.f32 	%f240, %f225, %f222, %f216;
	fma.rn.f32 	%f241, %f225, %f224, %f217;
	fma.rn.f32 	%f242, %f225, %f226, %f218;
	ld.shared.f32 	%f243, [%r128+28];
	ld.shared.f32 	%f244, [%r132+1792];
	ld.shared.f32 	%f245, [%r128+156];
	ld.shared.f32 	%f246, [%r132+1796];
	ld.shared.f32 	%f247, [%r128+284];
	ld.shared.f32 	%f248, [%r132+1800];
	ld.shared.f32 	%f249, [%r128+412];
	ld.shared.f32 	%f250, [%r132+1804];
	fma.rn.f32 	%f251, %f243, %f244, %f227;
	fma.rn.f32 	%f252, %f243, %f246, %f228;
	fma.rn.f32 	%f253, %f243, %f248, %f229;
	fma.rn.f32 	%f254, %f243, %f250, %f230;
	fma.rn.f32 	%f255, %f245, %f244, %f231;
	fma.rn.f32 	%f256, %f245, %f246, %f232;
	fma.rn.f32 	%f257, %f245, %f248, %f233;
	fma.rn.f32 	%f258, %f245, %f250, %f234;
	fma.rn.f32 	%f259, %f247, %f244, %f235;
	fma.rn.f32 	%f260, %f247, %f246, %f236;
	fma.rn.f32 	%f261, %f247, %f248, %f237;
	fma.rn.f32 	%f262, %f247, %f250, %f238;
	fma.rn.f32 	%f263, %f249, %f244, %f239;
	fma.rn.f32 	%f264, %f249, %f246, %f240;
	fma.rn.f32 	%f265, %f249, %f248, %f241;
	fma.rn.f32 	%f266, %f249, %f250, %f242;
	ld.shared.f32 	%f267, [%r128+32];
	ld.shared.f32 	%f268, [%r132+2048];
	ld.shared.f32 	%f269, [%r128+160];
	ld.shared.f32 	%f270, [%r132+2052];
	ld.shared.f32 	%f271, [%r128+288];
	ld.shared.f32 	%f272, [%r132+2056];
	ld.shared.f32 	%f273, [%r128+416];
	ld.shared.f32 	%f274, [%r132+2060];
	fma.rn.f32 	%f275, %f267, %f268, %f251;
	fma.rn.f32 	%f276, %f267, %f270, %f252;
	fma.rn.f32 	%f277, %f267, %f272, %f253;
	fma.rn.f32 	%f278, %f267, %f274, %f254;
	fma.rn.f32 	%f279, %f269, %f268, %f255;
	fma.rn.f32 	%f280, %f269, %f270, %f256;
	fma.rn.f32 	%f281, %f269, %f272, %f257;
	fma.rn.f32 	%f282, %f269, %f274, %f258;
	fma.rn.f32 	%f283, %f271, %f268, %f259;
	fma.rn.f32 	%f284, %f271, %f270, %f260;
	fma.rn.f32 	%f285, %f271, %f272, %f261;
	fma.rn.f32 	%f286, %f271, %f274, %f262;
	fma.rn.f32 	%f287, %f273, %f268, %f263;
	fma.rn.f32 	%f288, %f273, %f270, %f264;
	fma.rn.f32 	%f289, %f273, %f272, %f265;
	fma.rn.f32 	%f290, %f273, %f274, %f266;
	ld.shared.f32 	%f291, [%r128+36];
	ld.shared.f32 	%f292, [%r132+2304];
	ld.shared.f32 	%f293, [%r128+164];
	ld.shared.f32 	%f294, [%r132+2308];
	ld.shared.f32 	%f295, [%r128+292];
	ld.shared.f32 	%f296, [%r132+2312];
	ld.shared.f32 	%f297, [%r128+420];
	ld.shared.f32 	%f298, [%r132+2316];
	fma.rn.f32 	%f299, %f291, %f292, %f275;
	fma.rn.f32 	%f300, %f291, %f294, %f276;
	fma.rn.f32 	%f301, %f291, %f296, %f277;
	fma.rn.f32 	%f302, %f291, %f298, %f278;
	fma.rn.f32 	%f303, %f293, %f292, %f279;
	fma.rn.f32 	%f304, %f293, %f294, %f280;
	fma.rn.f32 	%f305, %f293, %f296, %f281;
	fma.rn.f32 	%f306, %f293, %f298, %f282;
	fma.rn.f32 	%f307, %f295, %f292, %f283;
	fma.rn.f32 	%f308, %f295, %f294, %f284;
	fma.rn.f32 	%f309, %f295, %f296, %f285;
	fma.rn.f32 	%f310, %f295, %f298, %f286;
	fma.rn.f32 	%f311, %f297, %f292, %f287;
	fma.rn.f32 	%f312, %f297, %f294, %f288;
	fma.rn.f32 	%f313, %f297, %f296, %f289;
	fma.rn.f32 	%f314, %f297, %f298, %f290;
	ld.shared.f32 	%f315, [%r128+40];
	ld.shared.f32 	%f316, [%r132+2560];
	ld.shared.f32 	%f317, [%r128+168];
	ld.shared.f32 	%f318, [%r132+2564];
	ld.shared.f32 	%f319, [%r128+296];
	ld.shared.f32 	%f320, [%r132+2568];
	ld.shared.f32 	%f321, [%r128+424];
	ld.shared.f32 	%f322, [%r132+2572];
	fma.rn.f32 	%f323, %f315, %f316, %f299;
	fma.rn.f32 	%f324, %f315, %f318, %f300;
	fma.rn.f32 	%f325, %f315, %f320, %f301;
	fma.rn.f32 	%f326, %f315, %f322, %f302;
	fma.rn.f32 	%f327, %f317, %f316, %f303;
	fma.rn.f32 	%f328, %f317, %f318, %f304;
	fma.rn.f32 	%f329, %f317, %f320, %f305;
	fma.rn.f32 	%f330, %f317, %f322, %f306;
	fma.rn.f32 	%f331, %f319, %f316, %f307;
	fma.rn.f32 	%f332, %f319, %f318, %f308;
	fma.rn.f32 	%f333, %f319, %f320, %f309;
	fma.rn.f32 	%f334, %f319, %f322, %f310;
	fma.rn.f32 	%f335, %f321, %f316, %f311;
	fma.rn.f32 	%f336, %f321, %f318, %f312;
	fma.rn.f32 	%f337, %f321, %f320, %f313;
	fma.rn.f32 	%f338, %f321, %f322, %f314;
	ld.shared.f32 	%f339, [%r128+44];
	ld.shared.f32 	%f340, [%r132+2816];
	ld.shared.f32 	%f341, [%r128+172];
	ld.shared.f32 	%f342, [%r132+2820];
	ld.shared.f32 	%f343, [%r128+300];
	ld.shared.f32 	%f344, [%r132+2824];
	ld.shared.f32 	%f345, [%r128+428];
	ld.shared.f32 	%f346, [%r132+2828];
	fma.rn.f32 	%f347, %f339, %f340, %f323;
	fma.rn.f32 	%f348, %f339, %f342, %f324;
	fma.rn.f32 	%f349, %f339, %f344, %f325;
	fma.rn.f32 	%f350, %f339, %f346, %f326;
	fma.rn.f32 	%f351, %f341, %f340, %f327;
	fma.rn.f32 	%f352, %f341, %f342, %f328;
	fma.rn.f32 	%f353, %f341, %f344, %f329;
	fma.rn.f32 	%f354, %f341, %f346, %f330;
	fma.rn.f32 	%f355, %f343, %f340, %f331;
	fma.rn.f32 	%f356, %f343, %f342, %f332;
	fma.rn.f32 	%f357, %f343, %f344, %f333;
	fma.rn.f32 	%f358, %f343, %f346, %f334;
	fma.rn.f32 	%f359, %f345, %f340, %f335;
	fma.rn.f32 	%f360, %f345, %f342, %f336;
	fma.rn.f32 	%f361, %f345, %f344, %f337;
	fma.rn.f32 	%f362, %f345, %f346, %f338;
	ld.shared.f32 	%f363, [%r128+48];
	ld.shared.f32 	%f364, [%r132+3072];
	ld.shared.f32 	%f365, [%r128+176];
	ld.shared.f32 	%f366, [%r132+3076];
	ld.shared.f32 	%f367, [%r128+304];
	ld.shared.f32 	%f368, [%r132+3080];
	ld.shared.f32 	%f369, [%r128+432];
	ld.shared.f32 	%f370, [%r132+3084];
	fma.rn.f32 	%f371, %f363, %f364, %f347;
	fma.rn.f32 	%f372, %f363, %f366, %f348;
	fma.rn.f32 	%f373, %f363, %f368, %f349;
	fma.rn.f32 	%f374, %f363, %f370, %f350;
	fma.rn.f32 	%f375, %f365, %f364, %f351;
	fma.rn.f32 	%f376, %f365, %f366, %f352;
	fma.rn.f32 	%f377, %f365, %f368, %f353;
	fma.rn.f32 	%f378, %f365, %f370, %f354;
	fma.rn.f32 	%f379, %f367, %f364, %f355;
	fma.rn.f32 	%f380, %f367, %f366, %f356;
	fma.rn.f32 	%f381, %f367, %f368, %f357;
	fma.rn.f32 	%f382, %f367, %f370, %f358;
	fma.rn.f32 	%f383, %f369, %f364, %f359;
	fma.rn.f32 	%f384, %f369, %f366, %f360;
	fma.rn.f32 	%f385, %f369, %f368, %f361;
	fma.rn.f32 	%f386, %f369, %f370, %f362;
	ld.shared.f32 	%f387, [%r128+52];
	ld.shared.f32 	%f388, [%r132+3328];
	ld.shared.f32 	%f389, [%r128+180];
	ld.shared.f32 	%f390, [%r132+3332];
	ld.shared.f32 	%f391, [%r128+308];
	ld.shared.f32 	%f392, [%r132+3336];
	ld.shared.f32 	%f393, [%r128+436];
	ld.shared.f32 	%f394, [%r132+3340];
	fma.rn.f32 	%f395, %f387, %f388, %f371;
	fma.rn.f32 	%f396, %f387, %f390, %f372;
	fma.rn.f32 	%f397, %f387, %f392, %f373;
	fma.rn.f32 	%f398, %f387, %f394, %f374;
	fma.rn.f32 	%f399, %f389, %f388, %f375;
	fma.rn.f32 	%f400, %f389, %f390, %f376;
	fma.rn.f32 	%f401, %f389, %f392, %f377;
	fma.rn.f32 	%f402, %f389, %f394, %f378;
	fma.rn.f32 	%f403, %f391, %f388, %f379;
	fma.rn.f32 	%f404, %f391, %f390, %f380;
	fma.rn.f32 	%f405, %f391, %f392, %f381;
	fma.rn.f32 	%f406, %f391, %f394, %f382;
	fma.rn.f32 	%f407, %f393, %f388, %f383;
	fma.rn.f32 	%f408, %f393, %f390, %f384;
	fma.rn.f32 	%f409, %f393, %f392, %f385;
	fma.rn.f32 	%f410, %f393, %f394, %f386;
	ld.shared.f32 	%f411, [%r128+56];
	ld.shared.f32 	%f412, [%r132+3584];
	ld.shared.f32 	%f413, [%r128+184];
	ld.shared.f32 	%f414, [%r132+3588];
	ld.shared.f32 	%f415, [%r128+312];
	ld.shared.f32 	%f416, [%r132+3592];
	ld.shared.f32 	%f417, [%r128+440];
	ld.shared.f32 	%f418, [%r132+3596];
	fma.rn.f32 	%f419, %f411, %f412, %f395;
	fma.rn.f32 	%f420, %f411, %f414, %f396;
	fma.rn.f32 	%f421, %f411, %f416, %f397;
	fma.rn.f32 	%f422, %f411, %f418, %f398;
	fma.rn.f32 	%f423, %f413, %f412, %f399;
	fma.rn.f32 	%f424, %f413, %f414, %f400;
	fma.rn.f32 	%f425, %f413, %f416, %f401;
	fma.rn.f32 	%f426, %f413, %f418, %f402;
	fma.rn.f32 	%f427, %f415, %f412, %f403;
	fma.rn.f32 	%f428, %f415, %f414, %f404;
	fma.rn.f32 	%f429, %f415, %f416, %f405;
	fma.rn.f32 	%f430, %f415, %f418, %f406;
	fma.rn.f32 	%f431, %f417, %f412, %f407;
	fma.rn.f32 	%f432, %f417, %f414, %f408;
	fma.rn.f32 	%f433, %f417, %f416, %f409;
	fma.rn.f32 	%f434, %f417, %f418, %f410;
	ld.shared.f32 	%f435, [%r128+60];
	ld.shared.f32 	%f436, [%r132+3840];
	ld.shared.f32 	%f437, [%r128+188];
	ld.shared.f32 	%f438, [%r132+3844];
	ld.shared.f32 	%f439, [%r128+316];
	ld.shared.f32 	%f440, [%r132+3848];
	ld.shared.f32 	%f441, [%r128+444];
	ld.shared.f32 	%f442, [%r132+3852];
	fma.rn.f32 	%f443, %f435, %f436, %f419;
	fma.rn.f32 	%f444, %f435, %f438, %f420;
	fma.rn.f32 	%f445, %f435, %f440, %f421;
	fma.rn.f32 	%f446, %f435, %f442, %f422;
	fma.rn.f32 	%f447, %f437, %f436, %f423;
	fma.rn.f32 	%f448, %f437, %f438, %f424;
	fma.rn.f32 	%f449, %f437, %f440, %f425;
	fma.rn.f32 	%f450, %f437, %f442, %f426;
	fma.rn.f32 	%f451, %f439, %f436, %f427;
	fma.rn.f32 	%f452, %f439, %f438, %f428;
	fma.rn.f32 	%f453, %f439, %f440, %f429;
	fma.rn.f32 	%f454, %f439, %f442, %f430;
	fma.rn.f32 	%f455, %f441, %f436, %f431;
	fma.rn.f32 	%f456, %f441, %f438, %f432;
	fma.rn.f32 	%f457, %f441, %f440, %f433;
	fma.rn.f32 	%f458, %f441, %f442, %f434;
	ld.shared.f32 	%f459, [%r128+64];
	ld.shared.f32 	%f460, [%r132+4096];
	ld.shared.f32 	%f461, [%r128+192];
	ld.shared.f32 	%f462, [%r132+4100];
	ld.shared.f32 	%f463, [%r128+320];
	ld.shared.f32 	%f464, [%r132+4104];
	ld.shared.f32 	%f465, [%r128+448];
	ld.shared.f32 	%f466, [%r132+4108];
	fma.rn.f32 	%f467, %f459, %f460, %f443;
	fma.rn.f32 	%f468, %f459, %f462, %f444;
	fma.rn.f32 	%f469, %f459, %f464, %f445;
	fma.rn.f32 	%f470, %f459, %f466, %f446;
	fma.rn.f32 	%f471, %f461, %f460, %f447;
	fma.rn.f32 	%f472, %f461, %f462, %f448;
	fma.rn.f32 	%f473, %f461, %f464, %f449;
	fma.rn.f32 	%f474, %f461, %f466, %f450;
	fma.rn.f32 	%f475, %f463, %f460, %f451;
	fma.rn.f32 	%f476, %f463, %f462, %f452;
	fma.rn.f32 	%f477, %f463, %f464, %f453;
	fma.rn.f32 	%f478, %f463, %f466, %f454;
	fma.rn.f32 	%f479, %f465, %f460, %f455;
	fma.rn.f32 	%f480, %f465, %f462, %f456;
	fma.rn.f32 	%f481, %f465, %f464, %f457;
	fma.rn.f32 	%f482, %f465, %f466, %f458;
	ld.shared.f32 	%f483, [%r128+68];
	ld.shared.f32 	%f484, [%r132+4352];
	ld.shared.f32 	%f485, [%r128+196];
	ld.shared.f32 	%f486, [%r132+4356];
	ld.shared.f32 	%f487, [%r128+324];
	ld.shared.f32 	%f488, [%r132+4360];
	ld.shared.f32 	%f489, [%r128+452];
	ld.shared.f32 	%f490, [%r132+4364];
	fma.rn.f32 	%f491, %f483, %f484, %f467;
	fma.rn.f32 	%f492, %f483, %f486, %f468;
	fma.rn.f32 	%f493, %f483, %f488, %f469;
	fma.rn.f32 	%f494, %f483, %f490, %f470;
	fma.rn.f32 	%f495, %f485, %f484, %f471;
	fma.rn.f32 	%f496, %f485, %f486, %f472;
	fma.rn.f32 	%f497, %f485, %f488, %f473;
	fma.rn.f32 	%f498, %f485, %f490, %f474;
	fma.rn.f32 	%f499, %f487, %f484, %f475;
	fma.rn.f32 	%f500, %f487, %f486, %f476;
	fma.rn.f32 	%f501, %f487, %f488, %f477;
	fma.rn.f32 	%f502, %f487, %f490, %f478;
	fma.rn.f32 	%f503, %f489, %f484, %f479;
	fma.rn.f32 	%f504, %f489, %f486, %f480;
	fma.rn.f32 	%f505, %f489, %f488, %f481;
	fma.rn.f32 	%f506, %f489, %f490, %f482;
	ld.shared.f32 	%f507, [%r128+72];
	ld.shared.f32 	%f508, [%r132+4608];
	ld.shared.f32 	%f509, [%r128+200];
	ld.shared.f32 	%f510, [%r132+4612];
	ld.shared.f32 	%f511, [%r128+328];
	ld.shared.f32 	%f512, [%r132+4616];
	ld.shared.f32 	%f513, [%r128+456];
	ld.shared.f32 	%f514, [%r132+4620];
	fma.rn.f32 	%f515, %f507, %f508, %f491;
	fma.rn.f32 	%f516, %f507, %f510, %f492;
	fma.rn.f32 	%f517, %f507, %f512, %f493;
	fma.rn.f32 	%f518, %f507, %f514, %f494;
	fma.rn.f32 	%f519, %f509, %f508, %f495;
	fma.rn.f32 	%f520, %f509, %f510, %f496;
	fma.rn.f32 	%f521, %f509, %f512, %f497;
	fma.rn.f32 	%f522, %f509, %f514, %f498;
	fma.rn.f32 	%f523, %f511, %f508, %f499;
	fma.rn.f32 	%f524, %f511, %f510, %f500;
	fma.rn.f32 	%f525, %f511, %f512, %f501;
	fma.rn.f32 	%f526, %f511, %f514, %f502;
	fma.rn.f32 	%f527, %f513, %f508, %f503;
	fma.rn.f32 	%f528, %f513, %f510, %f504;
	fma.rn.f32 	%f529, %f513, %f512, %f505;
	fma.rn.f32 	%f530, %f513, %f514, %f506;
	ld.shared.f32 	%f531, [%r128+76];
	ld.shared.f32 	%f532, [%r132+4864];
	ld.shared.f32 	%f533, [%r128+204];
	ld.shared.f32 	%f534, [%r132+4868];
	ld.shared.f32 	%f535, [%r128+332];
	ld.shared.f32 	%f536, [%r132+4872];
	ld.shared.f32 	%f537, [%r128+460];
	ld.shared.f32 	%f538, [%r132+4876];
	fma.rn.f32 	%f539, %f531, %f532, %f515;
	fma.rn.f32 	%f540, %f531, %f534, %f516;
	fma.rn.f32 	%f541, %f531, %f536, %f517;
	fma.rn.f32 	%f542, %f531, %f538, %f518;
	fma.rn.f32 	%f543, %f533, %f532, %f519;
	fma.rn.f32 	%f544, %f533, %f534, %f520;
	fma.rn.f32 	%f545, %f533, %f536, %f521;
	fma.rn.f32 	%f546, %f533, %f538, %f522;
	fma.rn.f32 	%f547, %f535, %f532, %f523;
	fma.rn.f32 	%f548, %f535, %f534, %f524;
	fma.rn.f32 	%f549, %f535, %f536, %f525;
	fma.rn.f32 	%f550, %f535, %f538, %f526;
	fma.rn.f32 	%f551, %f537, %f532, %f527;
	fma.rn.f32 	%f552, %f537, %f534, %f528;
	fma.rn.f32 	%f553, %f537, %f536, %f529;
	fma.rn.f32 	%f554, %f537, %f538, %f530;
	ld.shared.f32 	%f555, [%r128+80];
	ld.shared.f32 	%f556, [%r132+5120];
	ld.shared.f32 	%f557, [%r128+208];
	ld.shared.f32 	%f558, [%r132+5124];
	ld.shared.f32 	%f559, [%r128+336];
	ld.shared.f32 	%f560, [%r132+5128];
	ld.shared.f32 	%f561, [%r128+464];
	ld.shared.f32 	%f562, [%r132+5132];
	fma.rn.f32 	%f563, %f555, %f556, %f539;
	fma.rn.f32 	%f564, %f555, %f558, %f540;
	fma.rn.f32 	%f565, %f555, %f560, %f541;
	fma.rn.f32 	%f566, %f555, %f562, %f542;
	fma.rn.f32 	%f567, %f557, %f556, %f543;
	fma.rn.f32 	%f568, %f557, %f558, %f544;
	fma.rn.f32 	%f569, %f557, %f560, %f545;
	fma.rn.f32 	%f570, %f557, %f562, %f546;
	fma.rn.f32 	%f571, %f559, %f556, %f547;
	fma.rn.f32 	%f572, %f559, %f558, %f548;
	fma.rn.f32 	%f573, %f559, %f560, %f549;
	fma.rn.f32 	%f574, %f559, %f562, %f550;
	fma.rn.f32 	%f575, %f561, %f556, %f551;
	fma.rn.f32 	%f576, %f561, %f558, %f552;
	fma.rn.f32 	%f577, %f561, %f560, %f553;
	fma.rn.f32 	%f578, %f561, %f562, %f554;
	ld.shared.f32 	%f579, [%r128+84];
	ld.shared.f32 	%f580, [%r132+5376];
	ld.shared.f32 	%f581, [%r128+212];
	ld.shared.f32 	%f582, [%r132+5380];
	ld.shared.f32 	%f583, [%r128+340];
	ld.shared.f32 	%f584, [%r132+5384];
	ld.shared.f32 	%f585, [%r128+468];
	ld.shared.f32 	%f586, [%r132+5388];
	fma.rn.f32 	%f587, %f579, %f580, %f563;
	fma.rn.f32 	%f588, %f579, %f582, %f564;
	fma.rn.f32 	%f589, %f579, %f584, %f565;
	fma.rn.f32 	%f590, %f579, %f586, %f566;
	fma.rn.f32 	%f591, %f581, %f580, %f567;
	fma.rn.f32 	%f592, %f581, %f582, %f568;
	fma.rn.f32 	%f593, %f581, %f584, %f569;
	fma.rn.f32 	%f594, %f581, %f586, %f570;
	fma.rn.f32 	%f595, %f583, %f580, %f571;
	fma.rn.f32 	%f596, %f583, %f582, %f572;
	fma.rn.f32 	%f597, %f583, %f584, %f573;
	fma.rn.f32 	%f598, %f583, %f586, %f574;
	fma.rn.f32 	%f599, %f585, %f580, %f575;
	fma.rn.f32 	%f600, %f585, %f582, %f576;
	fma.rn.f32 	%f601, %f585, %f584, %f577;
	fma.rn.f32 	%f602, %f585, %f586, %f578;
	ld.shared.f32 	%f603, [%r128+88];
	ld.shared.f32 	%f604, [%r132+5632];
	ld.shared.f32 	%f605, [%r128+216];
	ld.shared.f32 	%f606, [%r132+5636];
	ld.shared.f32 	%f607, [%r128+344];
	ld.shared.f32 	%f608, [%r132+5640];
	ld.shared.f32 	%f609, [%r128+472];
	ld.shared.f32 	%f610, [%r132+5644];
	fma.rn.f32 	%f611, %f603, %f604, %f587;
	fma.rn.f32 	%f612, %f603, %f606, %f588;
	fma.rn.f32 	%f613, %f603, %f608, %f589;
	fma.rn.f32 	%f614, %f603, %f610, %f590;
	fma.rn.f32 	%f615, %f605, %f604, %f591;
	fma.rn.f32 	%f616, %f605, %f606, %f592;
	fma.rn.f32 	%f617, %f605, %f608, %f593;
	fma.rn.f32 	%f618, %f605, %f610, %f594;
	fma.rn.f32 	%f619, %f607, %f604, %f595;
	fma.rn.f32 	%f620, %f607, %f606, %f596;
	fma.rn.f32 	%f621, %f607, %f608, %f597;
	fma.rn.f32 	%f622, %f607, %f610, %f598;
	fma.rn.f32 	%f623, %f609, %f604, %f599;
	fma.rn.f32 	%f624, %f609, %f606, %f600;
	fma.rn.f32 	%f625, %f609, %f608, %f601;
	fma.rn.f32 	%f626, %f609, %f610, %f602;
	ld.shared.f32 	%f627, [%r128+92];
	ld.shared.f32 	%f628, [%r132+5888];
	ld.shared.f32 	%f629, [%r128+220];
	ld.shared.f32 	%f630, [%r132+5892];
	ld.shared.f32 	%f631, [%r128+348];
	ld.shared.f32 	%f632, [%r132+5896];
	ld.shared.f32 	%f633, [%r128+476];
	ld.shared.f32 	%f634, [%r132+5900];
	fma.rn.f32 	%f635, %f627, %f628, %f611;
	fma.rn.f32 	%f636, %f627, %f630, %f612;
	fma.rn.f32 	%f637, %f627, %f632, %f613;
	fma.rn.f32 	%f638, %f627, %f634, %f614;
	fma.rn.f32 	%f639, %f629, %f628, %f615;
	fma.rn.f32 	%f640, %f629, %f630, %f616;
	fma.rn.f32 	%f641, %f629, %f632, %f617;
	fma.rn.f32 	%f642, %f629, %f634, %f618;
	fma.rn.f32 	%f643, %f631, %f628, %f619;
	fma.rn.f32 	%f644, %f631, %f630, %f620;
	fma.rn.f32 	%f645, %f631, %f632, %f621;
	fma.rn.f32 	%f646, %f631, %f634, %f622;
	fma.rn.f32 	%f647, %f633, %f628, %f623;
	fma.rn.f32 	%f648, %f633, %f630, %f624;
	fma.rn.f32 	%f649, %f633, %f632, %f625;
	fma.rn.f32 	%f650, %f633, %f634, %f626;
	ld.shared.f32 	%f651, [%r128+96];
	ld.shared.f32 	%f652, [%r132+6144];
	ld.shared.f32 	%f653, [%r128+224];
	ld.shared.f32 	%f654, [%r132+6148];
	ld.shared.f32 	%f655, [%r128+352];
	ld.shared.f32 	%f656, [%r132+6152];
	ld.shared.f32 	%f657, [%r128+480];
	ld.shared.f32 	%f658, [%r132+6156];
	fma.rn.f32 	%f659, %f651, %f652, %f635;
	fma.rn.f32 	%f660, %f651, %f654, %f636;
	fma.rn.f32 	%f661, %f651, %f656, %f637;
	fma.rn.f32 	%f662, %f651, %f658, %f638;
	fma.rn.f32 	%f663, %f653, %f652, %f639;
	fma.rn.f32 	%f664, %f653, %f654, %f640;
	fma.rn.f32 	%f665, %f653, %f656, %f641;
	fma.rn.f32 	%f666, %f653, %f658, %f642;
	fma.rn.f32 	%f667, %f655, %f652, %f643;
	fma.rn.f32 	%f668, %f655, %f654, %f644;
	fma.rn.f32 	%f669, %f655, %f656, %f645;
	fma.rn.f32 	%f670, %f655, %f658, %f646;
	fma.rn.f32 	%f671, %f657, %f652, %f647;
	fma.rn.f32 	%f672, %f657, %f654, %f648;
	fma.rn.f32 	%f673, %f657, %f656, %f649;
	fma.rn.f32 	%f674, %f657, %f658, %f650;
	ld.shared.f32 	%f675, [%r128+100];
	ld.shared.f32 	%f676, [%r132+6400];
	ld.shared.f32 	%f677, [%r128+228];
	ld.shared.f32 	%f678, [%r132+6404];
	ld.shared.f32 	%f679, [%r128+356];
	ld.shared.f32 	%f680, [%r132+6408];
	ld.shared.f32 	%f681, [%r128+484];
	ld.shared.f32 	%f682, [%r132+6412];
	fma.rn.f32 	%f683, %f675, %f676, %f659;
	fma.rn.f32 	%f684, %f675, %f678, %f660;
	fma.rn.f32 	%f685, %f675, %f680, %f661;
	fma.rn.f32 	%f686, %f675, %f682, %f662;
	fma.rn.f32 	%f687, %f677, %f676, %f663;
	fma.rn.f32 	%f688, %f677, %f678, %f664;
	fma.rn.f32 	%f689, %f677, %f680, %f665;
	fma.rn.f32 	%f690, %f677, %f682, %f666;
	fma.rn.f32 	%f691, %f679, %f676, %f667;
	fma.rn.f32 	%f692, %f679, %f678, %f668;
	fma.rn.f32 	%f693, %f679, %f680, %f669;
	fma.rn.f32 	%f694, %f679, %f682, %f670;
	fma.rn.f32 	%f695, %f681, %f676, %f671;
	fma.rn.f32 	%f696, %f681, %f678, %f672;
	fma.rn.f32 	%f697, %f681, %f680, %f673;
	fma.rn.f32 	%f698, %f681, %f682, %f674;
	ld.shared.f32 	%f699, [%r128+104];
	ld.shared.f32 	%f700, [%r132+6656];
	ld.shared.f32 	%f701, [%r128+232];
	ld.shared.f32 	%f702, [%r132+6660];
	ld.shared.f32 	%f703, [%r128+360];
	ld.shared.f32 	%f704, [%r132+6664];
	ld.shared.f32 	%f705, [%r128+488];
	ld.shared.f32 	%f706, [%r132+6668];
	fma.rn.f32 	%f707, %f699, %f700, %f683;
	fma.rn.f32 	%f708, %f699, %f702, %f684;
	fma.rn.f32 	%f709, %f699, %f704, %f685;
	fma.rn.f32 	%f710, %f699, %f706, %f686;
	fma.rn.f32 	%f711, %f701, %f700, %f687;
	fma.rn.f32 	%f712, %f701, %f702, %f688;
	fma.rn.f32 	%f713, %f701, %f704, %f689;
	fma.rn.f32 	%f714, %f701, %f706, %f690;
	fma.rn.f32 	%f715, %f703, %f700, %f691;
	fma.rn.f32 	%f716, %f703, %f702, %f692;
	fma.rn.f32 	%f717, %f703, %f704, %f693;
	fma.rn.f32 	%f718, %f703, %f706, %f694;
	fma.rn.f32 	%f719, %f705, %f700, %f695;
	fma.rn.f32 	%f720, %f705, %f702, %f696;
	fma.rn.f32 	%f721, %f705, %f704, %f697;
	fma.rn.f32 	%f722, %f705, %f706, %f698;
	ld.shared.f32 	%f723, [%r128+108];
	ld.shared.f32 	%f724, [%r132+6912];
	ld.shared.f32 	%f725, [%r128+236];
	ld.shared.f32 	%f726, [%r132+6916];
	ld.shared.f32 	%f727, [%r128+364];
	ld.shared.f32 	%f728, [%r132+6920];
	ld.shared.f32 	%f729, [%r128+492];
	ld.shared.f32 	%f730, [%r132+6924];
	fma.rn.f32 	%f731, %f723, %f724, %f707;
	fma.rn.f32 	%f732, %f723, %f726, %f708;
	fma.rn.f32 	%f733, %f723, %f728, %f709;
	fma.rn.f32 	%f734, %f723, %f730, %f710;
	fma.rn.f32 	%f735, %f725, %f724, %f711;
	fma.rn.f32 	%f736, %f725, %f726, %f712;
	fma.rn.f32 	%f737, %f725, %f728, %f713;
	fma.rn.f32 	%f738, %f725, %f730, %f714;
	fma.rn.f32 	%f739, %f727, %f724, %f715;
	fma.rn.f32 	%f740, %f727, %f726, %f716;
	fma.rn.f32 	%f741, %f727, %f728, %f717;
	fma.rn.f32 	%f742, %f727, %f730, %f718;
	fma.rn.f32 	%f743, %f729, %f724, %f719;
	fma.rn.f32 	%f744, %f729, %f726, %f720;
	fma.rn.f32 	%f745, %f729, %f728, %f721;
	fma.rn.f32 	%f746, %f729, %f730, %f722;
	ld.shared.f32 	%f747, [%r128+112];
	ld.shared.f32 	%f748, [%r132+7168];
	ld.shared.f32 	%f749, [%r128+240];
	ld.shared.f32 	%f750, [%r132+7172];
	ld.shared.f32 	%f751, [%r128+368];
	ld.shared.f32 	%f752, [%r132+7176];
	ld.shared.f32 	%f753, [%r128+496];
	ld.shared.f32 	%f754, [%r132+7180];
	fma.rn.f32 	%f755, %f747, %f748, %f731;
	fma.rn.f32 	%f756, %f747, %f750, %f732;
	fma.rn.f32 	%f757, %f747, %f752, %f733;
	fma.rn.f32 	%f758, %f747, %f754, %f734;
	fma.rn.f32 	%f759, %f749, %f748, %f735;
	fma.rn.f32 	%f760, %f749, %f750, %f736;
	fma.rn.f32 	%f761, %f749, %f752, %f737;
	fma.rn.f32 	%f762, %f749, %f754, %f738;
	fma.rn.f32 	%f763, %f751, %f748, %f739;
	fma.rn.f32 	%f764, %f751, %f750, %f740;
	fma.rn.f32 	%f765, %f751, %f752, %f741;
	fma.rn.f32 	%f766, %f751, %f754, %f742;
	fma.rn.f32 	%f767, %f753, %f748, %f743;
	fma.rn.f32 	%f768, %f753, %f750, %f744;
	fma.rn.f32 	%f769, %f753, %f752, %f745;
	fma.rn.f32 	%f770, %f753, %f754, %f746;
	ld.shared.f32 	%f771, [%r128+116];
	ld.shared.f32 	%f772, [%r132+7424];
	ld.shared.f32 	%f773, [%r128+244];
	ld.shared.f32 	%f774, [%r132+7428];
	ld.shared.f32 	%f775, [%r128+372];
	ld.shared.f32 	%f776, [%r132+7432];
	ld.shared.f32 	%f777, [%r128+500];
	ld.shared.f32 	%f778, [%r132+7436];
	fma.rn.f32 	%f779, %f771, %f772, %f755;
	fma.rn.f32 	%f780, %f771, %f774, %f756;
	fma.rn.f32 	%f781, %f771, %f776, %f757;
	fma.rn.f32 	%f782, %f771, %f778, %f758;
	fma.rn.f32 	%f783, %f773, %f772, %f759;
	fma.rn.f32 	%f784, %f773, %f774, %f760;
	fma.rn.f32 	%f785, %f773, %f776, %f761;
	fma.rn.f32 	%f786, %f773, %f778, %f762;
	fma.rn.f32 	%f787, %f775, %f772, %f763;
	fma.rn.f32 	%f788, %f775, %f774, %f764;
	fma.rn.f32 	%f789, %f775, %f776, %f765;
	fma.rn.f32 	%f790, %f775, %f778, %f766;
	fma.rn.f32 	%f791, %f777, %f772, %f767;
	fma.rn.f32 	%f792, %f777, %f774, %f768;
	fma.rn.f32 	%f793, %f777, %f776, %f769;
	fma.rn.f32 	%f794, %f777, %f778, %f770;
	ld.shared.f32 	%f795, [%r128+120];
	ld.shared.f32 	%f796, [%r132+7680];
	ld.shared.f32 	%f797, [%r128+248];
	ld.shared.f32 	%f798, [%r132+7684];
	ld.shared.f32 	%f799, [%r128+376];
	ld.shared.f32 	%f800, [%r132+7688];
	ld.shared.f32 	%f801, [%r128+504];
	ld.shared.f32 	%f802, [%r132+7692];
	fma.rn.f32 	%f803, %f795, %f796, %f779;
	fma.rn.f32 	%f804, %f795, %f798, %f780;
	fma.rn.f32 	%f805, %f795, %f800, %f781;
	fma.rn.f32 	%f806, %f795, %f802, %f782;
	fma.rn.f32 	%f807, %f797, %f796, %f783;
	fma.rn.f32 	%f808, %f797, %f798, %f784;
	fma.rn.f32 	%f809, %f797, %f800, %f785;
	fma.rn.f32 	%f810, %f797, %f802, %f786;
	fma.rn.f32 	%f811, %f799, %f796, %f787;
	fma.rn.f32 	%f812, %f799, %f798, %f788;
	fma.rn.f32 	%f813, %f799, %f800, %f789;
	fma.rn.f32 	%f814, %f799, %f802, %f790;
	fma.rn.f32 	%f815, %f801, %f796, %f791;
	fma.rn.f32 	%f816, %f801, %f798, %f792;
	fma.rn.f32 	%f817, %f801, %f800, %f793;
	fma.rn.f32 	%f818, %f801, %f802, %f794;
	ld.shared.f32 	%f819, [%r128+124];
	ld.shared.f32 	%f820, [%r132+7936];
	ld.shared.f32 	%f821, [%r128+252];
	ld.shared.f32 	%f822, [%r132+7940];
	ld.shared.f32 	%f823, [%r128+380];
	ld.shared.f32 	%f824, [%r132+7944];
	ld.shared.f32 	%f825, [%r128+508];
	ld.shared.f32 	%f826, [%r132+7948];
	fma.rn.f32 	%f858, %f819, %f820, %f803;
	fma.rn.f32 	%f857, %f819, %f822, %f804;
	fma.rn.f32 	%f856, %f819, %f824, %f805;
	fma.rn.f32 	%f855, %f819, %f826, %f806;
	fma.rn.f32 	%f854, %f821, %f820, %f807;
	fma.rn.f32 	%f853, %f821, %f822, %f808;
	fma.rn.f32 	%f852, %f821, %f824, %f809;
	fma.rn.f32 	%f851, %f821, %f826, %f810;
	fma.rn.f32 	%f859, %f823, %f820, %f811;
	fma.rn.f32 	%f860, %f823, %f822, %f812;
	fma.rn.f32 	%f861, %f823, %f824, %f813;
	fma.rn.f32 	%f862, %f823, %f826, %f814;
	fma.rn.f32 	%f863, %f825, %f820, %f815;
	fma.rn.f32 	%f864, %f825, %f822, %f816;
	fma.rn.f32 	%f865, %f825, %f824, %f817;
	fma.rn.f32 	%f866, %f825, %f826, %f818;
	bar.sync 	0;
	add.s32 	%r142, %r142, 1;
	setp.ne.s32 	%p31, %r142, %r4;
	@%p31 bra 	$L__BB0_3;
$L__BB0_24:
	shr.u32 	%r134, %r1, 2;
	and.b32  	%r135, %r134, 60;
	shl.b32 	%r136, %r1, 2;
	and.b32  	%r137, %r136, 60;
	add.s32 	%r65, %r135, %r2;
	add.s32 	%r66, %r137, %r3;
	setp.ge.s32 	%p32, %r65, %r77;
	mul.lo.s32 	%r67, %r65, %r80;
	setp.ge.s32 	%p33, %r66, %r80;
	or.pred  	%p34, %p32, %p33;
	@%p34 bra 	$L__BB0_26;
	add.s32 	%r138, %r66, %r67;
	mul.wide.s32 	%rd28, %r138, 4;
	add.s64 	%rd29, %rd3, %rd28;
	st.global.f32 	[%rd29], %f858;
$L__BB0_26:
	setp.ge.s32 	%p35, %r65, %r77;
	add.s32 	%r68, %r66, 1;
	setp.ge.s32 	%p36, %r68, %r80;
	cvt.s64.s32 	%rd30, %r67;
	cvt.u64.u32 	%rd4, %r66;
	add.s64 	%rd31, %rd4, %rd30;
	shl.b64 	%rd32, %rd31, 2;
	add.s64 	%rd5, %rd3, %rd32;
	or.pred  	%p37, %p35, %p36;
	@%p37 bra 	$L__BB0_28;
	st.global.f32 	[%rd5+4], %f857;
$L__BB0_28:
	setp.ge.s32 	%p38, %r65, %r77;
	add.s32 	%r69, %r66, 2;
	setp.ge.s32 	%p39, %r69, %r80;
	or.pred  	%p40, %p38, %p39;
	@%p40 bra 	$L__BB0_30;
	st.global.f32 	[%rd5+8], %f856;
$L__BB0_30:
	setp.ge.s32 	%p41, %r65, %r77;
	add.s32 	%r70, %r66, 3;
	setp.ge.s32 	%p42, %r70, %r80;
	or.pred  	%p43, %p41, %p42;
	@%p43 bra 	$L__BB0_32;
	st.global.f32 	[%rd5+12], %f855;
$L__BB0_32:
	setp.ge.s32 	%p44, %r66, %r80;
	add.s32 	%r71, %r65, 1;
	setp.ge.s32 	%p45, %r71, %r77;
	add.s32 	%r72, %r67, %r80;
	or.pred  	%p46, %p45, %p44;
	@%p46 bra 	$L__BB0_34;
	add.s32 	%r139, %r66, %r72;
	mul.wide.s32 	%rd33, %r139, 4;
	add.s64 	%rd34, %rd3, %rd33;
	st.global.f32 	[%rd34], %f854;
$L__BB0_34:
	setp.ge.s32 	%p47, %r71, %r77;
	setp.ge.s32 	%p48, %r68, %r80;
	cvt.s64.s32 	%rd35, %r72;
	add.s64 	%rd36, %rd4, %rd35;
	shl.b64 	%rd37, %rd36, 2;
	add.s64 	%rd6, %rd3, %rd37;
	or.pred  	%p49, %p47, %p48;
	@%p49 bra 	$L__BB0_36;
	st.global.f32 	[%rd6+4], %f853;
$L__BB0_36:
	setp.ge.s32 	%p50, %r71, %r77;
	setp.ge.s32 	%p51, %r69, %r80;
	or.pred  	%p52, %p50, %p51;
	@%p52 bra 	$L__BB0_38;
	st.global.f32 	[%rd6+8], %f852;
$L__BB0_38:
	setp.ge.s32 	%p53, %r71, %r77;
	setp.ge.s32 	%p54, %r70, %r80;
	or.pred  	%p55, %p53, %p54;
	@%p55 bra 	$L__BB0_40;
	st.global.f32 	[%rd6+12], %f851;
$L__BB0_40:
	setp.ge.s32 	%p56, %r66, %r80;
	add.s32 	%r73, %r65, 2;
	setp.ge.s32 	%p57, %r73, %r77;
	add.s32 	%r74, %r72, %r80;
	or.pred  	%p58, %p57, %p56;
	@%p58 bra 	$L__BB0_42;
	add.s32 	%r140, %r66, %r74;
	mul.wide.s32 	%rd38, %r140, 4;
	add.s64 	%rd39, %rd3, %rd38;
	st.global.f32 	[%rd39], %f859;
$L__BB0_42:
	setp.ge.s32 	%p59, %r73, %r77;
	setp.ge.s32 	%p60, %r68, %r80;
	cvt.s64.s32 	%rd40, %r74;
	add.s64 	%rd41, %rd4, %rd40;
	shl.b64 	%rd42, %rd41, 2;
	add.s64 	%rd7, %rd3, %rd42;
	or.pred  	%p61, %p59, %p60;
	@%p61 bra 	$L__BB0_44;
	st.global.f32 	[%rd7+4], %f860;
$L__BB0_44:
	setp.ge.s32 	%p62, %r73, %r77;
	setp.ge.s32 	%p63, %r69, %r80;
	or.pred  	%p64, %p62, %p63;
	@%p64 bra 	$L__BB0_46;
	st.global.f32 	[%rd7+8], %f861;
$L__BB0_46:
	setp.ge.s32 	%p65, %r73, %r77;
	setp.ge.s32 	%p66, %r70, %r80;
	or.pred  	%p67, %p65, %p66;
	@%p67 bra 	$L__BB0_48;
	st.global.f32 	[%rd7+12], %f862;
$L__BB0_48:
	setp.ge.s32 	%p68, %r66, %r80;
	add.s32 	%r75, %r65, 3;
	setp.ge.s32 	%p69, %r75, %r77;
	add.s32 	%r76, %r74, %r80;
	or.pred  	%p70, %p69, %p68;
	@%p70 bra 	$L__BB0_50;
	add.s32 	%r141, %r66, %r76;
	mul.wide.s32 	%rd43, %r141, 4;
	add.s64 	%rd44, %rd3, %rd43;
	st.global.f32 	[%rd44], %f863;
$L__BB0_50:
	setp.ge.s32 	%p71, %r75, %r77;
	setp.ge.s32 	%p72, %r68, %r80;
	cvt.s64.s32 	%rd45, %r76;
	add.s64 	%rd46, %rd4, %rd45;
	shl.b64 	%rd47, %rd46, 2;
	add.s64 	%rd8, %rd3, %rd47;
	or.pred  	%p73, %p71, %p72;
	@%p73 bra 	$L__BB0_52;
	st.global.f32 	[%rd8+4], %f864;
$L__BB0_52:
	setp.ge.s32 	%p74, %r75, %r77;
	setp.ge.s32 	%p75, %r69, %r80;
	or.pred  	%p76, %p74, %p75;
	@%p76 bra 	$L__BB0_54;
	st.global.f32 	[%rd8+8], %f865;
$L__BB0_54:
	setp.ge.s32 	%p77, %r75, %r77;
	setp.ge.s32 	%p78, %r70, %r80;
	or.pred  	%p79, %p77, %p78;
	@%p79 bra 	$L__BB0_56;
	st.global.f32 	[%rd8+12], %f866;
$L__BB0_56:
	ret;

}


// ===== COMPILED SASS (sm_100) =====

	.target	sm_100

	.elftype	@"ET_EXEC"


//--------------------- .note.nv.tkinfo           --------------------------
	.section	.note.nv.tkinfo,"",@"SHT_NOTE"
	.sectionflags	@"SHF_NOTE_NV_TKINFO"
	.tkinfo
        /*0018*/ 	.word	0x00000002
        /*0030*/ 	.string	""
        /*0030*/ 	.string	"ptxas"
        /*0030*/ 	.string	"Cuda compilation tools, release 13.0, V13.0.88"
        /*0030*/ 	.string	"Build cuda_13.0.r13.0/compiler.36424714_0"
        /*0030*/ 	.string	"-arch sm_100 -m 64 "



//--------------------- .note.nv.cuinfo           --------------------------
	.section	.note.nv.cuinfo,"",@"SHT_NOTE"
	.sectionflags	@"SHF_NOTE_NV_CUINFO"
        /*0018*/ 	.short	0x0002
        /*001a*/ 	.short	0x0064
        /*001c*/ 	.short	0x0082
	.zero		2


//--------------------- .nv.info                  --------------------------
	.section	.nv.info,"",@"SHT_CUDA_INFO"
	.align	4


	//----- nvinfo : EIATTR_REGCOUNT
	.align		4
        /*0000*/ 	.byte	0x04, 0x2f
        /*0002*/ 	.short	(.L_1 - .L_0)
	.align		4
.L_0:
        /*0004*/ 	.word	index@(_Z26baseline_tiled_gemm_kernelPKfS0_Pfiii)
        /*0008*/ 	.word	0x00000038


	//----- nvinfo : EIATTR_FRAME_SIZE
	.align		4
.L_1:
        /*000c*/ 	.byte	0x04, 0x11
        /*000e*/ 	.short	(.L_3 - .L_2)
	.align		4
.L_2:
        /*0010*/ 	.word	index@(_Z26baseline_tiled_gemm_kernelPKfS0_Pfiii)
        /*0014*/ 	.word	0x00000000


	//----- nvinfo : EIATTR_MIN_STACK_SIZE
	.align		4
.L_3:
        /*0018*/ 	.byte	0x04, 0x12
        /*001a*/ 	.short	(.L_5 - .L_4)
	.align		4
.L_4:
        /*001c*/ 	.word	index@(_Z26baseline_tiled_gemm_kernelPKfS0_Pfiii)
        /*0020*/ 	.word	0x00000000
.L_5:


//--------------------- .nv.compat                --------------------------
	.section	.nv.compat,"",@"SHT_CUDA_COMPAT_INFO"
	.align	4
        /*0000*/ 	.byte	0x02, 0x09, 0x00, 0x00, 0x02, 0x02, 0x01, 0x00, 0x02, 0x05, 0x05, 0x00, 0x03, 0x07, 0x01, 0x01
        /*0010*/ 	.byte	0x02, 0x03, 0x00, 0x00, 0x02, 0x06, 0x01, 0x00, 0x04, 0x0b, 0x08, 0x00, 0x09, 0x00, 0x00, 0x00
        /*0020*/ 	.byte	0x00, 0x00, 0x00, 0x00


//--------------------- .nv.info._Z26baseline_tiled_gemm_kernelPKfS0_Pfiii --------------------------
	.section	.nv.info._Z26baseline_tiled_gemm_kernelPKfS0_Pfiii,"",@"SHT_CUDA_INFO"
	.sectionflags	@""
	.align	4


	//----- nvinfo : EIATTR_CUDA_API_VERSION
	.align		4
        /*0000*/ 	.byte	0x04, 0x37
        /*0002*/ 	.short	(.L_7 - .L_6)
.L_6:
        /*0004*/ 	.word	0x00000082


	//----- nvinfo : EIATTR_KPARAM_INFO
	.align		4
.L_7:
        /*0008*/ 	.byte	0x04, 0x17
        /*000a*/ 	.short	(.L_9 - .L_8)
.L_8:
        /*000c*/ 	.word	0x00000000
        /*0010*/ 	.short	0x0005
        /*0012*/ 	.short	0x0020
        /*0014*/ 	.byte	0x00, 0xf0, 0x11, 0x00


	//----- nvinfo : EIATTR_KPARAM_INFO
	.align		4
.L_9:
        /*0018*/ 	.byte	0x04, 0x17
        /*001a*/ 	.short	(.L_11 - .L_10)
.L_10:
        /*001c*/ 	.word	0x00000000
        /*0020*/ 	.short	0x0004
        /*0022*/ 	.short	0x001c
        /*0024*/ 	.byte	0x00, 0xf0, 0x11, 0x00


	//----- nvinfo : EIATTR_KPARAM_INFO
	.align		4
.L_11:
        /*0028*/ 	.byte	0x04, 0x17
        /*002a*/ 	.short	(.L_13 - .L_12)
.L_12:
        /*002c*/ 	.word	0x00000000
        /*0030*/ 	.short	0x0003
        /*0032*/ 	.short	0x0018
        /*0034*/ 	.byte	0x00, 0xf0, 0x11, 0x00


	//----- nvinfo : EIATTR_KPARAM_INFO
	.align		4
.L_13:
        /*0038*/ 	.byte	0x04, 0x17
        /*003a*/ 	.short	(.L_15 - .L_14)
.L_14:
        /*003c*/ 	.word	0x00000000
        /*0040*/ 	.short	0x0002
        /*0042*/ 	.short	0x0010
        /*0044*/ 	.byte	0x00, 0xf5, 0x21, 0x00


	//----- nvinfo : EIATTR_KPARAM_INFO
	.align		4
.L_15:
        /*0048*/ 	.byte	0x04, 0x17
        /*004a*/ 	.short	(.L_17 - .L_16)
.L_16:
        /*004c*/ 	.word	0x00000000
        /*0050*/ 	.short	0x0001
        /*0052*/ 	.short	0x0008
        /*0054*/ 	.byte	0x00, 0xf5, 0x21, 0x00


	//----- nvinfo : EIATTR_KPARAM_INFO
	.align		4
.L_17:
        /*0058*/ 	.byte	0x04, 0x17
        /*005a*/ 	.short	(.L_19 - .L_18)
.L_18:
        /*005c*/ 	.word	0x00000000
        /*0060*/ 	.short	0x0000
        /*0062*/ 	.short	0x0000
        /*0064*/ 	.byte	0x00, 0xf5, 0x21, 0x00


	//----- nvinfo : EIATTR_SPARSE_MMA_MASK
	.align		4
.L_19:
        /*0068*/ 	.byte	0x03, 0x50
        /*006a*/ 	.short	0x0000


	//----- nvinfo : EIATTR_MAXREG_COUNT
	.align		4
        /*006c*/ 	.byte	0x03, 0x1b
        /*006e*/ 	.short	0x00ff


	//----- nvinfo : EIATTR_NUM_BARRIERS
	.align		4
        /*0070*/ 	.byte	0x02, 0x4c
        /*0072*/ 	.byte	0x01
	.zero		1


	//----- nvinfo : EIATTR_MERCURY_ISA_VERSION
	.align		4
        /*0074*/ 	.byte	0x03, 0x5f
        /*0076*/ 	.short	0x0101


	//----- nvinfo : EIATTR_VRC_CTA_INIT_COUNT
	.align		4
        /*0078*/ 	.byte	0x02, 0x4a
	.zero		1
	.zero		1


	//----- nvinfo : EIATTR_EXIT_INSTR_OFFSETS
	.align		4
        /*007c*/ 	.byte	0x04, 0x1c
        /*007e*/ 	.short	(.L_21 - .L_20)


	//   ....[0]....
.L_20:
        /*0080*/ 	.word	0x00000080


	//   ....[1]....
        /*0084*/ 	.word	0x00003560


	//   ....[2]....
        /*0088*/ 	.word	0x00003580


	//----- nvinfo : EIATTR_MAX_THREADS
	.align		4
.L_21:
        /*008c*/ 	.byte	0x04, 0x05
        /*008e*/ 	.short	(.L_23 - .L_22)
.L_22:
        /*0090*/ 	.word	0x00000100
        /*0094*/ 	.word	0x00000001
        /*0098*/ 	.word	0x00000001


	//----- nvinfo : EIATTR_CRS_STACK_SIZE
	.align		4
.L_23:
        /*009c*/ 	.byte	0x04, 0x1e
        /*009e*/ 	.short	(.L_25 - .L_24)
.L_24:
        /*00a0*/ 	.word	0x00000000


	//----- nvinfo : EIATTR_CBANK_PARAM_SIZE
	.align		4
.L_25:
        /*00a4*/ 	.byte	0x03, 0x19
        /*00a6*/ 	.short	0x0024


	//----- nvinfo : EIATTR_PARAM_CBANK
	.align		4
        /*00a8*/ 	.byte	0x04, 0x0a
        /*00aa*/ 	.short	(.L_27 - .L_26)
	.align		4
.L_26:
        /*00ac*/ 	.word	index@(.nv.constant0._Z26baseline_tiled_gemm_kernelPKfS0_Pfiii)
        /*00b0*/ 	.short	0x0380
        /*00b2*/ 	.short	0x0024


	//----- nvinfo : EIATTR_SW_WAR
	.align		4
.L_27:
        /*00b4*/ 	.byte	0x04, 0x36
        /*00b6*/ 	.short	(.L_29 - .L_28)
.L_28:
        /*00b8*/ 	.word	0x00000008
.L_29:


//--------------------- .nv.callgraph             --------------------------
	.section	.nv.callgraph,"",@"SHT_CUDA_CALLGRAPH"
	.align	4
	.sectionentsize	8
	.align		4
        /*0000*/ 	.word	0x00000000
	.align		4
        /*0004*/ 	.word	0xffffffff
	.align		4
        /*0008*/ 	.word	0x00000000
	.align		4
        /*000c*/ 	.word	0xfffffffe
	.align		4
        /*0010*/ 	.word	0x00000000
	.align		4
        /*0014*/ 	.word	0xfffffffd
	.align		4
        /*0018*/ 	.word	0x00000000
	.align		4
        /*001c*/ 	.word	0xfffffffc


//--------------------- .text._Z26baseline_tiled_gemm_kernelPKfS0_Pfiii --------------------------
	.section	.text._Z26baseline_tiled_gemm_kernelPKfS0_Pfiii,"ax",@progbits
	.align	128
        .global         _Z26baseline_tiled_gemm_kernelPKfS0_Pfiii
        .type           _Z26baseline_tiled_gemm_kernelPKfS0_Pfiii,@function
        .size           _Z26baseline_tiled_gemm_kernelPKfS0_Pfiii,(.L_x_7 - _Z26baseline_tiled_gemm_kernelPKfS0_Pfiii)
        .other          _Z26baseline_tiled_gemm_kernelPKfS0_Pfiii,@"STO_CUDA_ENTRY STV_DEFAULT"
_Z26baseline_tiled_gemm_kernelPKfS0_Pfiii:
.text._Z26baseline_tiled_gemm_kernelPKfS0_Pfiii:
[----:B------:R-:W-:Y:S08]  /*0000*/  LDC R1, c[0x0][0x37c] ;  /* 0x0000df00ff017b82 */ /* 0x000ff00000000800 */
[----:B------:R-:W0:Y:S08]  /*0010*/  S2UR UR5, SR_CTAID.Y ;  /* 0x00000000000579c3 */ /* 0x000e300000002600 */
[----:B------:R-:W1:Y:S08]  /*0020*/  S2UR UR4, SR_CTAID.X ;  /* 0x00000000000479c3 */ /* 0x000e700000002500 */
[----:B------:R-:W2:Y:S01]  /*0030*/  LDC.64 R2, c[0x0][0x398] ;  /* 0x0000e600ff027b82 */ /* 0x000ea20000000a00 */
[----:B0-----:R-:W-:-:S02]  /*0040*/  USHF.L.U32 UR5, UR5, 0x6, URZ ;  /* 0x0000000605057899 */ /* 0x001fc400080006ff */
[----:B-1----:R-:W-:-:S04]  /*0050*/  USHF.L.U32 UR4, UR4, 0x6, URZ ;  /* 0x0000000604047899 */ /* 0x002fc800080006ff */
[----:B--2---:R-:W-:-:S04]  /*0060*/  ISETP.LE.AND P0, PT, R3, UR5, PT ;  /* 0x0000000503007c0c */ /* 0x004fc8000bf03270 */
[----:B------:R-:W-:-:S13]  /*0070*/  ISETP.LE.OR P0, PT, R2, UR4, P0 ;  /* 0x0000000402007c0c */ /* 0x000fda0008703670 */
[----:B------:R-:W-:Y:S05]  /*0080*/  @P0 EXIT ;  /* 0x000000000000094d */ /* 0x000fea0003800000 */
[----:B------:R-:W0:Y:S01]  /*0090*/  LDCU UR9, c[0x0][0x3a0] ;  /* 0x00007400ff0977ac */ /* 0x000e220008000800 */
[----:B------:R-:W1:Y:S01]  /*00a0*/  S2R R0, SR_TID.X ;  /* 0x0000000000007919 */ /* 0x000e620000002100 */
[----:B------:R-:W-:Y:S01]  /*00b0*/  HFMA2 R49, -RZ, RZ, 0, 0 ;  /* 0x00000000ff317431 */ /* 0x000fe200000001ff */
[----:B------:R-:W-:Y:S01]  /*00c0*/  CS2R R38, SRZ ;  /* 0x0000000000267805 */ /* 0x000fe2000001ff00 */
[----:B------:R-:W-:Y:S01]  /*00d0*/  HFMA2 R6, -RZ, RZ, 0, 0 ;  /* 0x00000000ff067431 */ /* 0x000fe200000001ff */
[----:B------:R-:W-:Y:S01]  /*00e0*/  CS2R R42, SRZ ;  /* 0x00000000002a7805 */ /* 0x000fe2000001ff00 */
[----:B------:R-:W-:Y:S01]  /*00f0*/  HFMA2 R47, -RZ, RZ, 0, 0 ;  /* 0x00000000ff2f7431 */ /* 0x000fe200000001ff */
[----:B------:R-:W-:Y:S01]  /*0100*/  MOV R41, RZ ;  /* 0x000000ff00297202 */ /* 0x000fe20000000f00 */
[----:B------:R-:W-:Y:S01]  /*0110*/  HFMA2 R29, -RZ, RZ, 0, 0 ;  /* 0x00000000ff1d7431 */ /* 0x000fe200000001ff */
[----:B------:R-:W-:Y:S02]  /*0120*/  CS2R R4, SRZ ;  /* 0x0000000000047805 */ /* 0x000fe4000001ff00 */
[----:B------:R-:W-:-:S02]  /*0130*/  MOV R35, RZ ;  /* 0x000000ff00237202 */ /* 0x000fc40000000f00 */
[----:B------:R-:W-:Y:S02]  /*0140*/  CS2R R36, SRZ ;  /* 0x0000000000247805 */ /* 0x000fe4000001ff00 */
[----:B------:R-:W-:Y:S01]  /*0150*/  MOV R51, RZ ;  /* 0x000000ff00337202 */ /* 0x000fe20000000f00 */
[----:B------:R-:W2:Y:S01]  /*0160*/  LDCU.64 UR12, c[0x0][0x358] ;  /* 0x00006b00ff0c77ac */ /* 0x000ea20008000a00 */
[----:B------:R-:W-:Y:S01]  /*0170*/  MOV R45, RZ ;  /* 0x000000ff002d7202 */ /* 0x000fe20000000f00 */
[----:B0-----:R-:W-:-:S09]  /*0180*/  UISETP.GE.AND UP0, UPT, UR9, 0x1, UPT ;  /* 0x000000010900788c */ /* 0x001fd2000bf06270 */
[----:B------:R-:W-:Y:S05]  /*0190*/  BRA.U !UP0, `(.L_x_0) ;  /* 0x0000002d08ac7547 */ /* 0x000fea000b800000 */
[----:B------:R-:W0:Y:S01]  /*01a0*/  S2UR UR8, SR_CgaCtaId ;  /* 0x00000000000879c3 */ /* 0x000e220000008800 */
[----:B------:R-:W-:Y:S01]  /*01b0*/  UMOV UR6, 0x400 ;  /* 0x0000040000067882 */ /* 0x000fe20000000000 */
[C---:B-1----:R-:W-:Y:S01]  /*01c0*/  SHF.L.U32 R2, R0.reuse, 0x2, RZ ;  /* 0x0000000200027819 */ /* 0x042fe200000006ff */
[----:B------:R-:W-:Y:S01]  /*01d0*/  UIADD3 UR7, UPT, UPT, UR6, 0x2000, URZ ;  /* 0x0000200006077890 */ /* 0x000fe2000fffe0ff */
[----:B------:R-:W-:Y:S01]  /*01e0*/  LEA.HI R3, R0, UR4, RZ, 0x1b ;  /* 0x0000000400037c11 */ /* 0x000fe2000f8fd8ff */
[----:B------:R-:W-:Y:S01]  /*01f0*/  UIADD3 UR6, UPT, UPT, UR9, 0x1f, URZ ;  /* 0x0000001f09067890 */ /* 0x000fe2000fffe0ff */
[----:B------:R-:W-:Y:S02]  /*0200*/  LOP3.LUT R32, R2, 0xfc, RZ, 0xc0, !PT ;  /* 0x000000fc02207812 */ /* 0x000fe400078ec0ff */
[----:B------:R-:W-:Y:S01]  /*0210*/  MOV R2, RZ ;  /* 0x000000ff00027202 */ /* 0x000fe20000000f00 */
[----:B------:R-:W-:Y:S01]  /*0220*/  USHF.R.U32.HI UR6, URZ, 0x5, UR6 ;  /* 0x00000005ff067899 */ /* 0x000fe20008011606 */
[----:B------:R-:W-:Y:S01]  /*0230*/  MOV R38, RZ ;  /* 0x000000ff00267202 */ /* 0x000fe20000000f00 */
[----:B0-----:R-:W-:-:S06]  /*0240*/  ULEA UR7, UR8, UR7, 0x18 ;  /* 0x0000000708077291 */ /* 0x001fcc000f8ec0ff */
[----:B------:R-:W-:-:S07]  /*0250*/  IADD3 R32, PT, PT, R32, UR7, RZ ;  /* 0x0000000720207c10 */ /* 0x000fce000fffe0ff */
.L_x_5:
[----:B------:R-:W0:Y:S01]  /*0260*/  LDCU UR8, c[0x0][0x3a0] ;  /* 0x00007400ff0877ac */ /* 0x000e220008000800 */
[----:B------:R-:W-:Y:S01]  /*0270*/  SHF.L.U32 R21, R2, 0x5, RZ ;  /* 0x0000000502157819 */ /* 0x000fe200000006ff */
[----:B------:R-:W1:Y:S01]  /*0280*/  S2UR UR10, SR_CgaCtaId ;  /* 0x00000000000a79c3 */ /* 0x000e620000008800 */
[C---:B------:R-:W-:Y:S01]  /*0290*/  LOP3.LUT R10, R0.reuse, 0x300, RZ, 0xfc, !PT ;  /* 0x00000300000a7812 */ /* 0x040fe200078efcff */
[----:B------:R-:W3:Y:S01]  /*02a0*/  LDCU UR14, c[0x0][0x3a0] ;  /* 0x00007400ff0e77ac */ /* 0x000ee20008000800 */
[----:B------:R-:W-:Y:S01]  /*02b0*/  LOP3.LUT R7, R21, 0x1f, R0, 0xf8, !PT ;  /* 0x0000001f15077812 */ /* 0x000fe200078ef800 */
[----:B------:R-:W-:Y:S01]  /*02c0*/  BSSY.RECONVERGENT B0, `(.L_x_1) ;  /* 0x000004f000007945 */ /* 0x000fe20003800200 */
[C---:B------:R-:W-:Y:S01]  /*02d0*/  LOP3.LUT R12, R0.reuse, 0x200, RZ, 0xfc, !PT ;  /* 0x00000200000c7812 */ /* 0x040fe200078efcff */
[----:B------:R-:W-:Y:S01]  /*02e0*/  UMOV UR9, 0x400 ;  /* 0x0000040000097882 */ /* 0x000fe20000000000 */
[----:B------:R-:W-:Y:S01]  /*02f0*/  LOP3.LUT R13, R0, 0x100, RZ, 0xfc, !PT ;  /* 0x00000100000d7812 */ /* 0x000fe200078efcff */
[----:B------:R-:W-:Y:S01]  /*0300*/  UMOV UR7, 0x400 ;  /* 0x0000040000077882 */ /* 0x000fe20000000000 */
[----:B------:R-:W-:Y:S01]  /*0310*/  SHF.R.U32.HI R10, RZ, 0x5, R10 ;  /* 0x00000005ff0a7819 */ /* 0x000fe2000001160a */
[----:B------:R-:W4:Y:S01]  /*0320*/  LDCU UR11, c[0x0][0x398] ;  /* 0x00007300ff0b77ac */ /* 0x000f220008000800 */
[----:B------:R-:W-:-:S02]  /*0330*/  SHF.R.U32.HI R12, RZ, 0x5, R12 ;  /* 0x00000005ff0c7819 */ /* 0x000fc4000001160c */
[----:B------:R-:W-:Y:S02]  /*0340*/  SHF.R.U32.HI R16, RZ, 0x5, R13 ;  /* 0x00000005ff107819 */ /* 0x000fe4000001160d */
[C---:B------:R-:W-:Y:S02]  /*0350*/  SHF.L.U32 R8, R0.reuse, 0x2, RZ ;  /* 0x0000000200087819 */ /* 0x040fe400000006ff */
[----:B0-----:R-:W-:Y:S01]  /*0360*/  ISETP.GE.AND P4, PT, R7, UR8, PT ;  /* 0x0000000807007c0c */ /* 0x001fe2000bf86270 */
[----:B------:R-:W0:Y:S01]  /*0370*/  S2UR UR8, SR_CgaCtaId ;  /* 0x00000000000879c3 */ /* 0x000e220000008800 */
[C---:B------:R-:W-:Y:S02]  /*0380*/  SHF.L.U32 R7, R0.reuse, 0x2, RZ ;  /* 0x0000000200077819 */ /* 0x040fe400000006ff */
[----:B------:R-:W-:Y:S02]  /*0390*/  LOP3.LUT R9, R0, 0x1f, RZ, 0xc0, !PT ;  /* 0x0000001f00097812 */ /* 0x000fe400078ec0ff */
[----:B------:R-:W-:Y:S01]  /*03a0*/  LOP3.LUT R11, R7, 0x7c, RZ, 0xc0, !PT ;  /* 0x0000007c070b7812 */ /* 0x000fe200078ec0ff */
[----:B-1----:R-:W-:Y:S01]  /*03b0*/  ULEA UR9, UR10, UR9, 0x18 ;  /* 0x000000090a097291 */ /* 0x002fe2000f8ec0ff */
[C---:B------:R-:W-:Y:S01]  /*03c0*/  IADD3 R20, PT, PT, R10.reuse, UR4, RZ ;  /* 0x000000040a147c10 */ /* 0x040fe2000fffe0ff */
[----:B---3--:R-:W-:Y:S01]  /*03d0*/  IMAD R18, R3, UR14, R9 ;  /* 0x0000000e03127c24 */ /* 0x008fe2000f8e0209 */
[----:B------:R-:W-:-:S02]  /*03e0*/  LEA R25, R10, R11, 0x7 ;  /* 0x0000000b0a197211 */ /* 0x000fc400078e38ff */
[-C--:B------:R-:W-:Y:S01]  /*03f0*/  LEA R26, R12, R11.reuse, 0x7 ;  /* 0x0000000b0c1a7211 */ /* 0x080fe200078e38ff */
[--C-:B------:R-:W-:Y:S01]  /*0400*/  IMAD R10, R20, UR14, R9.reuse ;  /* 0x0000000e140a7c24 */ /* 0x100fe2000f8e0209 */
[----:B------:R-:W-:Y:S02]  /*0410*/  IADD3 R7, PT, PT, R12, UR4, RZ ;  /* 0x000000040c077c10 */ /* 0x000fe4000fffe0ff */
[C---:B------:R-:W-:Y:S02]  /*0420*/  LEA R11, R16.reuse, R11, 0x7 ;  /* 0x0000000b100b7211 */ /* 0x040fe400078e38ff */
[----:B------:R-:W-:Y:S01]  /*0430*/  IADD3 R16, PT, PT, R16, UR4, RZ ;  /* 0x0000000410107c10 */ /* 0x000fe2000fffe0ff */
[--C-:B------:R-:W-:Y:S01]  /*0440*/  IMAD R12, R7, UR14, R9.reuse ;  /* 0x0000000e070c7c24 */ /* 0x100fe2000f8e0209 */
[----:B------:R-:W-:Y:S02]  /*0450*/  LOP3.LUT R8, R8, 0x380, RZ, 0xc0, !PT ;  /* 0x0000038008087812 */ /* 0x000fe400078ec0ff */
[-C--:B------:R-:W-:Y:S01]  /*0460*/  IADD3 R23, PT, PT, R18, R21.reuse, RZ ;  /* 0x0000001512177210 */ /* 0x080fe20007ffe0ff */
[----:B------:R-:W-:Y:S01]  /*0470*/  IMAD R14, R16, UR14, R9 ;  /* 0x0000000e100e7c24 */ /* 0x000fe2000f8e0209 */
[----:B------:R-:W-:Y:S01]  /*0480*/  LEA R8, R9, R8, 0x2 ;  /* 0x0000000809087211 */ /* 0x000fe200078e10ff */
[----:B0-----:R-:W-:Y:S01]  /*0490*/  ULEA UR7, UR8, UR7, 0x18 ;  /* 0x0000000708077291 */ /* 0x001fe2000f8ec0ff */
[----:B------:R-:W-:-:S02]  /*04a0*/  IADD3 R27, PT, PT, R10, R21, RZ ;  /* 0x000000150a1b7210 */ /* 0x000fc40007ffe0ff */
[-C--:B------:R-:W-:Y:S02]  /*04b0*/  IADD3 R19, PT, PT, R12, R21.reuse, RZ ;  /* 0x000000150c137210 */ /* 0x080fe40007ffe0ff */
[----:B------:R-:W-:Y:S02]  /*04c0*/  IADD3 R21, PT, PT, R14, R21, RZ ;  /* 0x000000150e157210 */ /* 0x000fe40007ffe0ff */
[----:B------:R-:W-:Y:S02]  /*04d0*/  MOV R17, R3 ;  /* 0x0000000300117202 */ /* 0x000fe40000000f00 */
[----:B------:R-:W-:Y:S02]  /*04e0*/  MOV R18, R0 ;  /* 0x0000000000127202 */ /* 0x000fe40000000f00 */
[----:B------:R-:W-:Y:S02]  /*04f0*/  IADD3 R25, PT, PT, R25, UR9, RZ ;  /* 0x0000000919197c10 */ /* 0x000fe4000fffe0ff */
[----:B------:R-:W-:-:S02]  /*0500*/  IADD3 R26, PT, PT, R26, UR9, RZ ;  /* 0x000000091a1a7c10 */ /* 0x000fc4000fffe0ff */
[----:B------:R-:W-:Y:S02]  /*0510*/  IADD3 R24, PT, PT, R11, UR9, RZ ;  /* 0x000000090b187c10 */ /* 0x000fe4000fffe0ff */
[----:B----4-:R-:W-:-:S07]  /*0520*/  IADD3 R22, PT, PT, R8, UR7, RZ ;  /* 0x0000000708167c10 */ /* 0x010fce000fffe0ff */
.L_x_2:
[----:B------:R-:W-:Y:S01]  /*0530*/  ISETP.GE.OR P0, PT, R17, UR11, P4 ;  /* 0x0000000b11007c0c */ /* 0x000fe2000a706670 */
[----:B------:R-:W-:Y:S01]  /*0540*/  HFMA2 R31, -RZ, RZ, 0, 0 ;  /* 0x00000000ff1f7431 */ /* 0x000fe200000001ff */
[----:B------:R-:W-:Y:S02]  /*0550*/  ISETP.GE.OR P1, PT, R16, UR11, P4 ;  /* 0x0000000b10007c0c */ /* 0x000fe4000a726670 */
[----:B------:R-:W-:Y:S02]  /*0560*/  ISETP.GE.OR P2, PT, R7, UR11, P4 ;  /* 0x0000000b07007c0c */ /* 0x000fe4000a746670 */
[----:B------:R-:W-:Y:S01]  /*0570*/  ISETP.GE.OR P3, PT, R20, UR11, P4 ;  /* 0x0000000b14007c0c */ /* 0x000fe2000a766670 */
[----:B------:R-:W-:Y:S01]  /*0580*/  HFMA2 R53, -RZ, RZ, 0, 0 ;  /* 0x00000000ff357431 */ /* 0x000fe200000001ff */
[----:B------:R-:W-:Y:S01]  /*0590*/  MOV R33, RZ ;  /* 0x000000ff00217202 */ /* 0x000fe20000000f00 */
[----:B------:R-:W0:Y:S08]  /*05a0*/  LDC R30, c[0x0][0x3a0] ;  /* 0x0000e800ff1e7b82 */ /* 0x000e300000000800 */
[----:B------:R-:W1:Y:S08]  /*05b0*/  @!P0 LDC.64 R14, c[0x0][0x380] ;  /* 0x0000e000ff0e8b82 */ /* 0x000e700000000a00 */
[----:B------:R-:W3:Y:S08]  /*05c0*/  @!P1 LDC.64 R12, c[0x0][0x380] ;  /* 0x0000e000ff0c9b82 */ /* 0x000ef00000000a00 */
[----:B------:R-:W4:Y:S08]  /*05d0*/  @!P2 LDC.64 R8, c[0x0][0x380] ;  /* 0x0000e000ff08ab82 */ /* 0x000f300000000a00 */
[----:B------:R-:W5:Y:S01]  /*05e0*/  @!P3 LDC.64 R10, c[0x0][0x380] ;  /* 0x0000e000ff0abb82 */ /* 0x000f620000000a00 */
[----:B-1----:R-:W-:Y:S01]  /*05f0*/  @!P0 IMAD.WIDE.U32 R14, R23, 0x4, R14 ;  /* 0x00000004170e8825 */ /* 0x002fe200078e000e */
[----:B------:R-:W-:-:S04]  /*0600*/  MOV R28, RZ ;  /* 0x000000ff001c7202 */ /* 0x000fc80000000f00 */
[----:B--2---:R-:W2:Y:S01]  /*0610*/  @!P0 LDG.E.CONSTANT R31, desc[UR12][R14.64] ;  /* 0x0000000c0e1f8981 */ /* 0x004ea2000c1e9900 */
[----:B---3--:R-:W-:-:S05]  /*0620*/  @!P1 IMAD.WIDE.U32 R12, R21, 0x4, R12 ;  /* 0x00000004150c9825 */ /* 0x008fca00078e000c */
[----:B------:R-:W3:Y:S01]  /*0630*/  @!P1 LDG.E.CONSTANT R33, desc[UR12][R12.64] ;  /* 0x0000000c0c219981 */ /* 0x000ee2000c1e9900 */
[----:B----4-:R-:W-:-:S05]  /*0640*/  @!P2 IMAD.WIDE.U32 R8, R19, 0x4, R8 ;  /* 0x000000041308a825 */ /* 0x010fca00078e0008 */
[----:B------:R-:W4:Y:S01]  /*0650*/  @!P2 LDG.E.CONSTANT R53, desc[UR12][R8.64] ;  /* 0x0000000c0835a981 */ /* 0x000f22000c1e9900 */
[----:B-----5:R-:W-:-:S05]  /*0660*/  @!P3 IMAD.WIDE.U32 R10, R27, 0x4, R10 ;  /* 0x000000041b0ab825 */ /* 0x020fca00078e000a */
[----:B------:R-:W5:Y:S01]  /*0670*/  @!P3 LDG.E.CONSTANT R28, desc[UR12][R10.64] ;  /* 0x0000000c0a1cb981 */ /* 0x000f62000c1e9900 */
[----:B------:R-:W-:Y:S02]  /*0680*/  ISETP.GE.U32.AND P0, PT, R18, 0x400, PT ;  /* 0x000004001200780c */ /* 0x000fe40003f06070 */
[C---:B0-----:R-:W-:Y:S02]  /*0690*/  LEA R27, R30.reuse, R27, 0x5 ;  /* 0x0000001b1e1b7211 */ /* 0x041fe400078e28ff */
[C---:B------:R-:W-:Y:S02]  /*06a0*/  LEA R19, R30.reuse, R19, 0x5 ;  /* 0x000000131e137211 */ /* 0x040fe400078e28ff */
[C---:B------:R-:W-:Y:S02]  /*06b0*/  LEA R21, R30.reuse, R21, 0x5 ;  /* 0x000000151e157211 */ /* 0x040fe400078e28ff */
[----:B------:R-:W-:Y:S02]  /*06c0*/  LEA R23, R30, R23, 0x5 ;  /* 0x000000171e177211 */ /* 0x000fe400078e28ff */
[----:B------:R-:W-:-:S02]  /*06d0*/  IADD3 R18, PT, PT, R18, 0x400, RZ ;  /* 0x0000040012127810 */ /* 0x000fc40007ffe0ff */
[----:B------:R-:W-:Y:S02]  /*06e0*/  IADD3 R20, PT, PT, R20, 0x20, RZ ;  /* 0x0000002014147810 */ /* 0x000fe40007ffe0ff */
[----:B------:R-:W-:Y:S02]  /*06f0*/  IADD3 R7, PT, PT, R7, 0x20, RZ ;  /* 0x0000002007077810 */ /* 0x000fe40007ffe0ff */
[----:B------:R-:W-:Y:S02]  /*0700*/  IADD3 R16, PT, PT, R16, 0x20, RZ ;  /* 0x0000002010107810 */ /* 0x000fe40007ffe0ff */
[----:B------:R-:W-:Y:S01]  /*0710*/  IADD3 R17, PT, PT, R17, 0x20, RZ ;  /* 0x0000002011117810 */ /* 0x000fe20007ffe0ff */
[----:B--2---:R0:W-:Y:S04]  /*0720*/  STS [R22], R31 ;  /* 0x0000001f16007388 */ /* 0x0041e80000000800 */
[----:B---3--:R1:W-:Y:S01]  /*0730*/  STS [R24], R33 ;  /* 0x0000002118007388 */ /* 0x0083e20000000800 */
[----:B0-----:R-:W-:-:S03]  /*0740*/  IADD3 R22, PT, PT, R22, 0x1000, RZ ;  /* 0x0000100016167810 */ /* 0x001fc60007ffe0ff */
[----:B----4-:R0:W-:Y:S01]  /*0750*/  STS [R26], R53 ;  /* 0x000000351a007388 */ /* 0x0101e20000000800 */
[----:B-1----:R-:W-:-:S03]  /*0760*/  IADD3 R24, PT, PT, R24, 0x1000, RZ ;  /* 0x0000100018187810 */ /* 0x002fc60007ffe0ff */
[----:B-----5:R1:W-:Y:S01]  /*0770*/  STS [R25], R28 ;  /* 0x0000001c19007388 */ /* 0x0203e20000000800 */
[----:B0-----:R-:W-:Y:S02]  /*0780*/  IADD3 R26, PT, PT, R26, 0x1000, RZ ;  /* 0x000010001a1a7810 */ /* 0x001fe40007ffe0ff */
[----:B-1----:R-:W-:Y:S01]  /*0790*/  IADD3 R25, PT, PT, R25, 0x1000, RZ ;  /* 0x0000100019197810 */ /* 0x002fe20007ffe0ff */
[----:B------:R-:W-:Y:S06]  /*07a0*/  @!P0 BRA `(.L_x_2) ;  /* 0xfffffffc00608947 */ /* 0x000fec000383ffff */
[----:B------:R-:W-:Y:S05]  /*07b0*/  BSYNC.RECONVERGENT B0 ;  /* 0x0000000000007941 */ /* 0x000fea0003800200 */
.L_x_1:
[----:B------:R-:W0:Y:S01]  /*07c0*/  LDCU UR7, c[0x0][0x39c] ;  /* 0x00007380ff0777ac */ /* 0x000e220008000800 */
[----:B------:R-:W-:Y:S01]  /*07d0*/  LOP3.LUT R7, R0, 0x3f, RZ, 0xc0, !PT ;  /* 0x0000003f00077812 */ /* 0x000fe200078ec0ff */
[----:B------:R-:W-:Y:S01]  /*07e0*/  BSSY.RECONVERGENT B0, `(.L_x_3) ;  /* 0x0000038000007945 */ /* 0x000fe20003800200 */
[----:B------:R-:W-:Y:S01]  /*07f0*/  MOV R16, R0 ;  /* 0x0000000000107202 */ /* 0x000fe20000000f00 */
[----:B------:R-:W1:Y:S01]  /*0800*/  LDCU UR8, c[0x0][0x3a0] ;  /* 0x00007400ff0877ac */ /* 0x000e620008000800 */
[----:B------:R-:W-:-:S04]  /*0810*/  IADD3 R7, PT, PT, R7, UR5, RZ ;  /* 0x0000000507077c10 */ /* 0x000fc8000fffe0ff */
[----:B0-----:R-:W-:-:S13]  /*0820*/  ISETP.GE.U32.AND P0, PT, R7, UR7, PT ;  /* 0x0000000707007c0c */ /* 0x001fda000bf06070 */
.L_x_4:
[C---:B0-----:R-:W-:Y:S02]  /*0830*/  IADD3 R21, PT, PT, R16.reuse, 0x200, RZ ;  /* 0x0000020010157810 */ /* 0x041fe40007ffe0ff */
[----:B------:R-:W-:Y:S02]  /*0840*/  IADD3 R17, PT, PT, R16, 0x100, RZ ;  /* 0x0000010010117810 */ /* 0x000fe40007ffe0ff */
[----:B------:R-:W-:Y:S02]  /*0850*/  SHF.L.U32 R24, R2, 0x5, RZ ;  /* 0x0000000502187819 */ /* 0x000fe400000006ff */
[----:B------:R-:W-:Y:S02]  /*0860*/  SHF.R.U32.HI R23, RZ, 0x6, R16 ;  /* 0x00000006ff177819 */ /* 0x000fe40000011610 */
[----:B------:R-:W-:Y:S02]  /*0870*/  IADD3 R19, PT, PT, R16, 0x300, RZ ;  /* 0x0000030010137810 */ /* 0x000fe40007ffe0ff */
[----:B------:R-:W-:-:S02]  /*0880*/  SHF.R.U32.HI R21, RZ, 0x6, R21 ;  /* 0x00000006ff157819 */ /* 0x000fc40000011615 */
[----:B------:R-:W-:Y:S02]  /*0890*/  SHF.R.U32.HI R17, RZ, 0x6, R17 ;  /* 0x00000006ff117819 */ /* 0x000fe40000011611 */
[C---:B------:R-:W-:Y:S02]  /*08a0*/  IADD3 R18, PT, PT, R24.reuse, R23, RZ ;  /* 0x0000001718127210 */ /* 0x040fe40007ffe0ff */
[----:B------:R-:W-:Y:S02]  /*08b0*/  SHF.R.U32.HI R19, RZ, 0x6, R19 ;  /* 0x00000006ff137819 */ /* 0x000fe40000011613 */
[C---:B------:R-:W-:Y:S02]  /*08c0*/  IADD3 R22, PT, PT, R24.reuse, R21, RZ ;  /* 0x0000001518167210 */ /* 0x040fe40007ffe0ff */
[----:B------:R-:W-:Y:S02]  /*08d0*/  IADD3 R20, PT, PT, R24, R17, RZ ;  /* 0x0000001118147210 */ /* 0x000fe40007ffe0ff */
[----:B-1----:R-:W-:-:S02]  /*08e0*/  ISETP.GE.OR P1, PT, R18, UR8, P0 ;  /* 0x0000000812007c0c */ /* 0x002fc40008726670 */
[----:B------:R-:W-:Y:S02]  /*08f0*/  IADD3 R24, PT, PT, R24, R19, RZ ;  /* 0x0000001318187210 */ /* 0x000fe40007ffe0ff */
[----:B------:R-:W-:Y:S02]  /*0900*/  ISETP.GE.OR P3, PT, R22, UR8, P0 ;  /* 0x0000000816007c0c */ /* 0x000fe40008766670 */
[----:B------:R-:W-:Y:S02]  /*0910*/  ISETP.GE.OR P2, PT, R20, UR8, P0 ;  /* 0x0000000814007c0c */ /* 0x000fe40008746670 */
[----:B------:R-:W-:-:S05]  /*0920*/  ISETP.GE.OR P4, PT, R24, UR8, P0 ;  /* 0x0000000818007c0c */ /* 0x000fca0008786670 */
[----:B------:R-:W0:Y:S08]  /*0930*/  @!P1 LDC R25, c[0x0][0x39c] ;  /* 0x0000e700ff199b82 */ /* 0x000e300000000800 */
[----:B------:R-:W1:Y:S08]  /*0940*/  @!P3 LDC R31, c[0x0][0x39c] ;  /* 0x0000e700ff1fbb82 */ /* 0x000e700000000800 */
[----:B------:R-:W2:Y:S08]  /*0950*/  @!P2 LDC R27, c[0x0][0x39c] ;  /* 0x0000e700ff1bab82 */ /* 0x000eb00000000800 */
[----:B------:R-:W3:Y:S01]  /*0960*/  @!P4 LDC R33, c[0x0][0x39c] ;  /* 0x0000e700ff21cb82 */ /* 0x000ee20000000800 */
[----:B0-----:R-:W-:-:S02]  /*0970*/  @!P1 IMAD R25, R18, R25, R7 ;  /* 0x0000001912199224 */ /* 0x001fc400078e0207 */
[----:B------:R-:W-:-:S05]  /*0980*/  HFMA2 R18, -RZ, RZ, 0, 0 ;  /* 0x00000000ff127431 */ /* 0x000fca00000001ff */
[----:B------:R-:W0:Y:S01]  /*0990*/  @!P1 LDC.64 R14, c[0x0][0x388] ;  /* 0x0000e200ff0e9b82 */ /* 0x000e220000000a00 */
[----:B-1----:R-:W-:Y:S02]  /*09a0*/  @!P3 IMAD R31, R22, R31, R7 ;  /* 0x0000001f161fb224 */ /* 0x002fe400078e0207 */
[----:B------:R-:W-:-:S05]  /*09b0*/  HFMA2 R22, -RZ, RZ, 0, 0 ;  /* 0x00000000ff167431 */ /* 0x000fca00000001ff */
[----:B------:R-:W1:Y:S01]  /*09c0*/  @!P2 LDC.64 R12, c[0x0][0x388] ;  /* 0x0000e200ff0cab82 */ /* 0x000e620000000a00 */
[----:B--2---:R-:W-:Y:S01]  /*09d0*/  @!P2 IMAD R27, R20, R27, R7 ;  /* 0x0000001b141ba224 */ /* 0x004fe200078e0207 */
[----:B------:R-:W-:-:S06]  /*09e0*/  MOV R20, RZ ;  /* 0x000000ff00147202 */ /* 0x000fcc0000000f00 */
[----:B------:R-:W2:Y:S01]  /*09f0*/  @!P3 LDC.64 R8, c[0x0][0x388] ;  /* 0x0000e200ff08bb82 */ /* 0x000ea20000000a00 */
[----:B---3--:R-:W-:Y:S01]  /*0a00*/  @!P4 IMAD R33, R24, R33, R7 ;  /* 0x000000211821c224 */ /* 0x008fe200078e0207 */
[----:B------:R-:W-:-:S06]  /*0a10*/  MOV R24, RZ ;  /* 0x000000ff00187202 */ /* 0x000fcc0000000f00 */
[----:B------:R-:W3:Y:S01]  /*0a20*/  @!P4 LDC.64 R10, c[0x0][0x388] ;  /* 0x0000e200ff0acb82 */ /* 0x000ee20000000a00 */
[----:B0-----:R-:W-:-:S05]  /*0a30*/  @!P1 IMAD.WIDE R14, R25, 0x4, R14 ;  /* 0x00000004190e9825 */ /* 0x001fca00078e020e */
[----:B------:R-:W4:Y:S01]  /*0a40*/  @!P1 LDG.E.CONSTANT R18, desc[UR12][R14.64] ;  /* 0x0000000c0e129981 */ /* 0x000f22000c1e9900 */
[----:B-1----:R-:W-:-:S05]  /*0a50*/  @!P2 IMAD.WIDE R12, R27, 0x4, R12 ;  /* 0x000000041b0ca825 */ /* 0x002fca00078e020c */
[----:B------:R-:W5:Y:S01]  /*0a60*/  @!P2 LDG.E.CONSTANT R20, desc[UR12][R12.64] ;  /* 0x0000000c0c14a981 */ /* 0x000f62000c1e9900 */
[----:B--2---:R-:W-:-:S05]  /*0a70*/  @!P3 IMAD.WIDE R8, R31, 0x4, R8 ;  /* 0x000000041f08b825 */ /* 0x004fca00078e0208 */
[----:B------:R-:W2:Y:S01]  /*0a80*/  @!P3 LDG.E.CONSTANT R22, desc[UR12][R8.64] ;  /* 0x0000000c0816b981 */ /* 0x000ea2000c1e9900 */
[----:B---3--:R-:W-:-:S05]  /*0a90*/  @!P4 IMAD.WIDE R10, R33, 0x4, R10 ;  /* 0x00000004210ac825 */ /* 0x008fca00078e020a */
[----:B------:R-:W3:Y:S01]  /*0aa0*/  @!P4 LDG.E.CONSTANT R24, desc[UR12][R10.64] ;  /* 0x0000000c0a18c981 */ /* 0x000ee2000c1e9900 */
[-C--:B------:R-:W-:Y:S02]  /*0ab0*/  LEA R23, R23, R32.reuse, 0x8 ;  /* 0x0000002017177211 */ /* 0x080fe400078e40ff */
[-C--:B------:R-:W-:Y:S02]  /*0ac0*/  LEA R17, R17, R32.reuse, 0x8 ;  /* 0x0000002011117211 */ /* 0x080fe400078e40ff */
[-C--:B------:R-:W-:Y:S02]  /*0ad0*/  LEA R21, R21, R32.reuse, 0x8 ;  /* 0x0000002015157211 */ /* 0x080fe400078e40ff */
[----:B------:R-:W-:Y:S02]  /*0ae0*/  LEA R19, R19, R32, 0x8 ;  /* 0x0000002013137211 */ /* 0x000fe400078e40ff */
[C---:B------:R-:W-:Y:S02]  /*0af0*/  ISETP.GE.U32.AND P1, PT, R16.reuse, 0x400, PT ;  /* 0x000004001000780c */ /* 0x040fe40003f26070 */
[----:B------:R-:W-:Y:S01]  /*0b00*/  IADD3 R16, PT, PT, R16, 0x400, RZ ;  /* 0x0000040010107810 */ /* 0x000fe20007ffe0ff */
[----:B----4-:R0:W-:Y:S04]  /*0b10*/  STS [R23], R18 ;  /* 0x0000001217007388 */ /* 0x0101e80000000800 */
[----:B-----5:R0:W-:Y:S04]  /*0b20*/  STS [R17], R20 ;  /* 0x0000001411007388 */ /* 0x0201e80000000800 */
[----:B--2---:R0:W-:Y:S04]  /*0b30*/  STS [R21], R22 ;  /* 0x0000001615007388 */ /* 0x0041e80000000800 */
[----:B---3--:R0:W-:Y:S01]  /*0b40*/  STS [R19], R24 ;  /* 0x0000001813007388 */ /* 0x0081e20000000800 */
[----:B------:R-:W-:Y:S05]  /*0b50*/  @!P1 BRA `(.L_x_4) ;  /* 0xfffffffc00349947 */ /* 0x000fea000383ffff */
[----:B------:R-:W-:Y:S05]  /*0b60*/  BSYNC.RECONVERGENT B0 ;  /* 0x0000000000007941 */ /* 0x000fea0003800200 */
.L_x_3:
[----:B------:R-:W1:Y:S08]  /*0b70*/  S2UR UR8, SR_CgaCtaId ;  /* 0x00000000000879c3 */ /* 0x000e700000008800 */
[----:B------:R-:W-:Y:S01]  /*0b80*/  BAR.SYNC.DEFER_BLOCKING 0x0 ;  /* 0x0000000000007b1d */ /* 0x000fe20000010000 */
[C---:B------:R-:W-:Y:S02]  /*0b90*/  SHF.L.U32 R34, R0.reuse, 0x5, RZ ;  /* 0x0000000500227819 */ /* 0x040fe400000006ff */
[----:B------:R-:W-:-:S02]  /*0ba0*/  SHF.L.U32 R33, R0, 0x4, RZ ;  /* 0x0000000400217819 */ /* 0x000fc400000006ff */
[----:B------:R-:W-:Y:S01]  /*0bb0*/  LOP3.LUT R34, R34, 0x1e00, RZ, 0xc0, !PT ;  /* 0x00001e0022227812 */ /* 0x000fe200078ec0ff */
[----:B------:R-:W-:Y:S01]  /*0bc0*/  UMOV UR7, 0x400 ;  /* 0x0000040000077882 */ /* 0x000fe20000000000 */
[----:B------:R-:W-:Y:S01]  /*0bd0*/  LOP3.LUT R33, R33, 0xf0, RZ, 0xc0, !PT ;  /* 0x000000f021217812 */ /* 0x000fe200078ec0ff */
[----:B------:R-:W-:Y:S01]  /*0be0*/  UIADD3 UR9, UPT, UPT, UR7, 0x2000, URZ ;  /* 0x0000200007097890 */ /* 0x000fe2000fffe0ff */
[----:B------:R-:W-:-:S04]  /*0bf0*/  IADD3 R2, PT, PT, R2, 0x1, RZ ;  /* 0x0000000102027810 */ /* 0x000fc80007ffe0ff */
[----:B------:R-:W-:Y:S01]  /*0c00*/  ISETP.NE.AND P0, PT, R2, UR6, PT ;  /* 0x0000000602007c0c */ /* 0x000fe2000bf05270 */
[----:B-1----:R-:W-:Y:S02]  /*0c10*/  ULEA UR7, UR8, UR7, 0x18 ;  /* 0x0000000708077291 */ /* 0x002fe4000f8ec0ff */
[----:B------:R-:W-:-:S07]  /*0c20*/  ULEA UR9, UR8, UR9, 0x18 ;  /* 0x0000000908097291 */ /* 0x000fce000f8ec0ff */
[----:B0-----:R-:W-:Y:S04]  /*0c30*/  LDS.128 R16, [R34+UR7] ;  /* 0x0000000722107984 */ /* 0x001fe80008000c00 */
[----:B------:R-:W0:Y:S04]  /*0c40*/  LDS.128 R12, [R33+UR9] ;  /* 0x00000009210c7984 */ /* 0x000e280008000c00 */
[----:B------:R-:W1:Y:S04]  /*0c50*/  LDS.128 R20, [R34+UR7+0x80] ;  /* 0x0000800722147984 */ /* 0x000e680008000c00 */
[----:B------:R-:W2:Y:S04]  /*0c60*/  LDS.128 R24, [R33+UR9+0x100] ;  /* 0x0001000921187984 */ /* 0x000ea80008000c00 */
[----:B------:R-:W3:Y:S01]  /*0c70*/  LDS.128 R8, [R34+UR7+0x100] ;  /* 0x0001000722087984 */ /* 0x000ee20008000c00 */
[C---:B0-----:R-:W-:Y:S01]  /*0c80*/  FFMA R35, R16.reuse, R12, R35 ;  /* 0x0000000c10237223 */ /* 0x041fe20000000023 */
[C---:B------:R-:W-:Y:S01]  /*0c90*/  FFMA R4, R16.reuse, R13, R4 ;  /* 0x0000000d10047223 */ /* 0x040fe20000000004 */
[C---:B------:R-:W-:Y:S01]  /*0ca0*/  FFMA R39, R16.reuse, R14, R39 ;  /* 0x0000000e10277223 */ /* 0x040fe20000000027 */
[----:B------:R-:W-:Y:S01]  /*0cb0*/  FFMA R16, R16, R15, R6 ;  /* 0x0000000f10107223 */ /* 0x000fe20000000006 */
[----:B-1----:R-:W-:Y:S01]  /*0cc0*/  FFMA R46, R20, R13, R49 ;  /* 0x0000000d142e7223 */ /* 0x002fe20000000031 */
[----:B------:R-:W-:Y:S01]  /*0cd0*/  FFMA R41, R12, R20, R41 ;  /* 0x000000140c297223 */ /* 0x000fe20000000029 */
[C---:B------:R-:W-:Y:S01]  /*0ce0*/  FFMA R43, R20.reuse, R14, R43 ;  /* 0x0000000e142b7223 */ /* 0x040fe2000000002b */
[----:B------:R-:W-:Y:S01]  /*0cf0*/  FFMA R38, R20, R15, R38 ;  /* 0x0000000f14267223 */ /* 0x000fe20000000026 */
[----:B--2---:R-:W-:Y:S01]  /*0d00*/  FFMA R49, R24, R17, R35 ;  /* 0x0000001118317223 */ /* 0x004fe20000000023 */
[C---:B------:R-:W-:Y:S01]  /*0d10*/  FFMA R35, R17.reuse, R25, R4 ;  /* 0x0000001911237223 */ /* 0x040fe20000000004 */
[C---:B------:R-:W-:Y:S01]  /*0d20*/  FFMA R39, R17.reuse, R26, R39 ;  /* 0x0000001a11277223 */ /* 0x040fe20000000027 */
[----:B------:R-:W-:Y:S01]  /*0d30*/  FFMA R16, R17, R27, R16 ;  /* 0x0000001b11107223 */ /* 0x000fe20000000010 */
[----:B---3--:R-:W-:Y:S01]  /*0d40*/  FFMA R40, R8, R14, R5 ;  /* 0x0000000e08287223 */ /* 0x008fe20000000005 */
[----:B------:R-:W-:Y:S01]  /*0d50*/  FFMA R17, R12, R8, R47 ;  /* 0x000000080c117223 */ /* 0x000fe2000000002f */
[----:B------:R-:W0:Y:S01]  /*0d60*/  LDS.128 R4, [R34+UR7+0x180] ;  /* 0x0001800722047984 */ /* 0x000e220008000c00 */
[C---:B------:R-:W-:Y:S01]  /*0d70*/  FFMA R44, R8.reuse, R13, R37 ;  /* 0x0000000d082c7223 */ /* 0x040fe20000000025 */
[----:B------:R-:W-:Y:S01]  /*0d80*/  FFMA R42, R8, R15, R42 ;  /* 0x0000000f082a7223 */ /* 0x000fe2000000002a */
[C---:B------:R-:W-:Y:S01]  /*0d90*/  FFMA R37, R21.reuse, R25, R46 ;  /* 0x0000001915257223 */ /* 0x040fe2000000002e */
[C---:B------:R-:W-:Y:S01]  /*0da0*/  FFMA R41, R24.reuse, R21, R41 ;  /* 0x0000001518297223 */ /* 0x040fe20000000029 */
[CC--:B------:R-:W-:Y:S01]  /*0db0*/  FFMA R43, R21.reuse, R26.reuse, R43 ;  /* 0x0000001a152b7223 */ /* 0x0c0fe2000000002b */
[----:B------:R-:W-:Y:S01]  /*0dc0*/  FFMA R38, R21, R27, R38 ;  /* 0x0000001b15267223 */ /* 0x000fe20000000026 */
[-C--:B------:R-:W-:Y:S01]  /*0dd0*/  FFMA R8, R25, R9.reuse, R44 ;  /* 0x0000000919087223 */ /* 0x080fe2000000002c */
[----:B------:R-:W-:Y:S01]  /*0de0*/  FFMA R21, R24, R9, R17 ;  /* 0x0000000918157223 */ /* 0x000fe20000000011 */
[C---:B------:R-:W-:Y:S01]  /*0df0*/  FFMA R17, R9.reuse, R26, R40 ;  /* 0x0000001a09117223 */ /* 0x040fe20000000028 */
[----:B------:R-:W-:Y:S01]  /*0e00*/  FFMA R42, R9, R27, R42 ;  /* 0x0000001b092a7223 */ /* 0x000fe2000000002a */
[----:B0-----:R-:W-:Y:S01]  /*0e10*/  FFMA R20, R4, R13, R29 ;  /* 0x0000000d04147223 */ /* 0x001fe2000000001d */
[----:B------:R-:W-:Y:S01]  /*0e20*/  FFMA R51, R12, R4, R51 ;  /* 0x000000040c337223 */ /* 0x000fe20000000033 */
[----:B------:R-:W0:Y:S01]  /*0e30*/  LDS.128 R28, [R33+UR9+0x200] ;  /* 0x00020009211c7984 */ /* 0x000e220008000c00 */
[C---:B------:R-:W-:Y:S01]  /*0e40*/  FFMA R45, R4.reuse, R14, R45 ;  /* 0x0000000e042d7223 */ /* 0x040fe2000000002d */
[----:B------:R-:W-:Y:S01]  /*0e50*/  FFMA R36, R4, R15, R36 ;  /* 0x0000000f04247223 */ /* 0x000fe20000000024 */
[-C--:B------:R-:W-:Y:S01]  /*0e60*/  FFMA R4, R25, R5.reuse, R20 ;  /* 0x0000000519047223 */ /* 0x080fe20000000014 */
[----:B------:R-:W1:Y:S01]  /*0e70*/  LDS.128 R12, [R33+UR9+0x300] ;  /* 0x00030009210c7984 */ /* 0x000e620008000c00 */
[-C--:B------:R-:W-:Y:S01]  /*0e80*/  FFMA R51, R24, R5.reuse, R51 ;  /* 0x0000000518337223 */ /* 0x080fe20000000033 */
[----:B------:R-:W-:Y:S01]  /*0e90*/  FFMA R45, R26, R5, R45 ;  /* 0x000000051a2d7223 */ /* 0x000fe2000000002d */
[----:B------:R-:W-:Y:S01]  /*0ea0*/  FFMA R5, R5, R27, R36 ;  /* 0x0000001b05057223 */ /* 0x000fe20000000024 */
[C---:B0-----:R-:W-:Y:S01]  /*0eb0*/  FFMA R44, R18.reuse, R31, R16 ;  /* 0x0000001f122c7223 */ /* 0x041fe20000000010 */
[-C--:B------:R-:W-:Y:S01]  /*0ec0*/  FFMA R20, R18, R29.reuse, R35 ;  /* 0x0000001d12147223 */ /* 0x080fe20000000023 */
[----:B------:R-:W-:Y:S01]  /*0ed0*/  FFMA R16, R22, R29, R37 ;  /* 0x0000001d16107223 */ /* 0x000fe20000000025 */
[----:B------:R-:W-:Y:S01]  /*0ee0*/  FFMA R49, R28, R18, R49 ;  /* 0x000000121c317223 */ /* 0x000fe20000000031 */
[----:B------:R-:W-:Y:S01]  /*0ef0*/  FFMA R39, R18, R30, R39 ;  /* 0x0000001e12277223 */ /* 0x000fe20000000027 */
[----:B------:R-:W-:Y:S01]  /*0f00*/  FFMA R41, R28, R22, R41 ;  /* 0x000000161c297223 */ /* 0x000fe20000000029 */
[C---:B------:R-:W-:Y:S01]  /*0f10*/  FFMA R43, R22.reuse, R30, R43 ;  /* 0x0000001e162b7223 */ /* 0x040fe2000000002b */
[-C--:B------:R-:W-:Y:S01]  /*0f20*/  FFMA R38, R22, R31.reuse, R38 ;  /* 0x0000001f16267223 */ /* 0x080fe20000000026 */
[CC--:B------:R-:W-:Y:S01]  /*0f30*/  FFMA R24, R29.reuse, R10.reuse, R8 ;  /* 0x0000000a1d187223 */ /* 0x0c0fe20000000008 */
[----:B------:R-:W-:Y:S01]  /*0f40*/  FFMA R35, R28, R10, R21 ;  /* 0x0000000a1c237223 */ /* 0x000fe20000000015 */
[----:B------:R-:W-:Y:S01]  /*0f50*/  FFMA R8, R10, R30, R17 ;  /* 0x0000001e0a087223 */ /* 0x000fe20000000011 */
[-C--:B------:R-:W-:Y:S01]  /*0f60*/  FFMA R51, R28, R6.reuse, R51 ;  /* 0x000000061c337223 */ /* 0x080fe20000000033 */
[----:B------:R-:W-:Y:S01]  /*0f70*/  FFMA R42, R10, R31, R42 ;  /* 0x0000001f0a2a7223 */ /* 0x000fe2000000002a */
[-C--:B------:R-:W-:Y:S01]  /*0f80*/  FFMA R4, R29, R6.reuse, R4 ;  /* 0x000000061d047223 */ /* 0x080fe20000000004 */
[----:B------:R-:W-:Y:S01]  /*0f90*/  FFMA R45, R30, R6, R45 ;  /* 0x000000061e2d7223 */ /* 0x000fe2000000002d */
[C---:B-1----:R-:W-:Y:S01]  /*0fa0*/  FFMA R49, R12.reuse, R19, R49 ;  /* 0x000000130c317223 */ /* 0x042fe20000000031 */
[C---:B------:R-:W-:Y:S01]  /*0fb0*/  FFMA R28, R19.reuse, R13, R20 ;  /* 0x0000000d131c7223 */ /* 0x040fe20000000014 */
[CC--:B------:R-:W-:Y:S01]  /*0fc0*/  FFMA R39, R19.reuse, R14.reuse, R39 ;  /* 0x0000000e13277223 */ /* 0x0c0fe20000000027 */
[----:B------:R-:W-:Y:S01]  /*0fd0*/  FFMA R44, R19, R15, R44 ;  /* 0x0000000f132c7223 */ /* 0x000fe2000000002c */
[----:B------:R-:W-:Y:S01]  /*0fe0*/  FFMA R41, R12, R23, R41 ;  /* 0x000000170c297223 */ /* 0x000fe20000000029 */
[C---:B------:R-:W-:Y:S01]  /*0ff0*/  FFMA R47, R23.reuse, R13, R16 ;  /* 0x0000000d172f7223 */ /* 0x040fe20000000010 */
[CC--:B------:R-:W-:Y:S01]  /*1000*/  FFMA R43, R23.reuse, R14.reuse, R43 ;  /* 0x0000000e172b7223 */ /* 0x0c0fe2000000002b */
[----:B------:R-:W-:Y:S01]  /*1010*/  FFMA R38, R23, R15, R38 ;  /* 0x0000000f17267223 */ /* 0x000fe20000000026 */
[----:B------:R-:W-:Y:S01]  /*1020*/  FFMA R30, R6, R31, R5 ;  /* 0x0000001f061e7223 */ /* 0x000fe20000000005 */
[----:B------:R-:W-:Y:S01]  /*1030*/  LDS.128 R20, [R34+UR7+0x10] ;  /* 0x0000100722147984 */ /* 0x000fe20008000c00 */
[-C--:B------:R-:W-:Y:S01]  /*1040*/  FFMA R37, R13, R11.reuse, R24 ;  /* 0x0000000b0d257223 */ /* 0x080fe20000000018 */
[C---:B------:R-:W-:Y:S01]  /*1050*/  FFMA R35, R12.reuse, R11, R35 ;  /* 0x0000000b0c237223 */ /* 0x040fe20000000023 */
[C---:B------:R-:W-:Y:S01]  /*1060*/  FFMA R31, R11.reuse, R14, R8 ;  /* 0x0000000e0b1f7223 */ /* 0x040fe20000000008 */
[----:B------:R-:W0:Y:S01]  /*1070*/  LDS.128 R16, [R33+UR9+0x400] ;  /* 0x0004000921107984 */ /* 0x000e220008000c00 */
[----:B------:R-:W-:Y:S01]  /*1080*/  FFMA R42, R11, R15, R42 ;  /* 0x0000000f0b2a7223 */ /* 0x000fe2000000002a */
[-C--:B------:R-:W-:Y:S01]  /*1090*/  FFMA R51, R12, R7.reuse, R51 ;  /* 0x000000070c337223 */ /* 0x080fe20000000033 */
[-C--:B------:R-:W-:Y:S01]  /*10a0*/  FFMA R29, R13, R7.reuse, R4 ;  /* 0x000000070d1d7223 */ /* 0x080fe20000000004 */
[----:B------:R-:W1:Y:S01]  /*10b0*/  LDS.128 R24, [R34+UR7+0x90] ;  /* 0x0000900722187984 */ /* 0x000e620008000c00 */
[----:B------:R-:W-:Y:S01]  /*10c0*/  FFMA R45, R14, R7, R45 ;  /* 0x000000070e2d7223 */ /* 0x000fe2000000002d */
[----:B------:R-:W-:-:S02]  /*10d0*/  FFMA R30, R7, R15, R30 ;  /* 0x0000000f071e7223 */ /* 0x000fc4000000001e */
[----:B------:R-:W2:Y:S04]  /*10e0*/  LDS.128 R8, [R34+UR7+0x110] ;  /* 0x0001100722087984 */ /* 0x000ea80008000c00 */
[----:B------:R-:W3:Y:S04]  /*10f0*/  LDS.128 R4, [R34+UR7+0x190] ;  /* 0x0001900722047984 */ /* 0x000ee80008000c00 */
[----:B------:R-:W4:Y:S01]  /*1100*/  LDS.128 R12, [R33+UR9+0x500] ;  /* 0x00050009210c7984 */ /* 0x000f220008000c00 */
[C---:B0-----:R-:W-:Y:S01]  /*1110*/  FFMA R28, R20.reuse, R17, R28 ;  /* 0x00000011141c7223 */ /* 0x041fe2000000001c */
[C---:B------:R-:W-:Y:S01]  /*1120*/  FFMA R49, R20.reuse, R16, R49 ;  /* 0x0000001014317223 */ /* 0x040fe20000000031 */
[C---:B------:R-:W-:Y:S01]  /*1130*/  FFMA R39, R20.reuse, R18, R39 ;  /* 0x0000001214277223 */ /* 0x040fe20000000027 */
[----:B------:R-:W-:Y:S01]  /*1140*/  FFMA R44, R20, R19, R44 ;  /* 0x00000013142c7223 */ /* 0x000fe2000000002c */
[----:B-1----:R-:W-:Y:S01]  /*1150*/  FFMA R41, R16, R24, R41 ;  /* 0x0000001810297223 */ /* 0x002fe20000000029 */
[C---:B------:R-:W-:Y:S01]  /*1160*/  FFMA R40, R24.reuse, R17, R47 ;  /* 0x0000001118287223 */ /* 0x040fe2000000002f */
[C---:B------:R-:W-:Y:S01]  /*1170*/  FFMA R43, R24.reuse, R18, R43 ;  /* 0x00000012182b7223 */ /* 0x040fe2000000002b */
[----:B------:R-:W-:Y:S01]  /*1180*/  FFMA R38, R24, R19, R38 ;  /* 0x0000001318267223 */ /* 0x000fe20000000026 */
[----:B--2---:R-:W-:Y:S01]  /*1190*/  FFMA R35, R16, R8, R35 ;  /* 0x0000000810237223 */ /* 0x004fe20000000023 */
[C---:B------:R-:W-:Y:S01]  /*11a0*/  FFMA R24, R8.reuse, R17, R37 ;  /* 0x0000001108187223 */ /* 0x040fe20000000025 */
[C---:B------:R-:W-:Y:S01]  /*11b0*/  FFMA R36, R8.reuse, R18, R31 ;  /* 0x0000001208247223 */ /* 0x040fe2000000001f */
[----:B------:R-:W-:Y:S01]  /*11c0*/  FFMA R42, R8, R19, R42 ;  /* 0x00000013082a7223 */ /* 0x000fe2000000002a */
[C---:B---3--:R-:W-:Y:S01]  /*11d0*/  FFMA R8, R4.reuse, R17, R29 ;  /* 0x0000001104087223 */ /* 0x048fe2000000001d */
[----:B------:R-:W-:Y:S01]  /*11e0*/  FFMA R20, R4, R19, R30 ;  /* 0x0000001304147223 */ /* 0x000fe2000000001e */
[----:B------:R-:W-:Y:S01]  /*11f0*/  FFMA R51, R16, R4, R51 ;  /* 0x0000000410337223 */ /* 0x000fe20000000033 */
[----:B------:R-:W-:Y:S01]  /*1200*/  FFMA R45, R4, R18, R45 ;  /* 0x00000012042d7223 */ /* 0x000fe2000000002d */
[-C--:B----4-:R-:W-:Y:S01]  /*1210*/  FFMA R47, R21, R13.reuse, R28 ;  /* 0x0000000d152f7223 */ /* 0x090fe2000000001c */
[----:B------:R-:W-:Y:S01]  /*1220*/  LDS.128 R16, [R33+UR9+0x700] ;  /* 0x0007000921107984 */ /* 0x000fe20008000c00 */
[----:B------:R-:W-:Y:S01]  /*1230*/  FFMA R37, R25, R13, R40 ;  /* 0x0000000d19257223 */ /* 0x000fe20000000028 */
[C---:B------:R-:W-:Y:S01]  /*1240*/  FFMA R49, R12.reuse, R21, R49 ;  /* 0x000000150c317223 */ /* 0x040fe20000000031 */
[CC--:B------:R-:W-:Y:S01]  /*1250*/  FFMA R39, R21.reuse, R14.reuse, R39 ;  /* 0x0000000e15277223 */ /* 0x0c0fe20000000027 */
[----:B------:R-:W0:Y:S01]  /*1260*/  LDS.128 R28, [R33+UR9+0x600] ;  /* 0x00060009211c7984 */ /* 0x000e220008000c00 */
        /* <DEDUP_REMOVED lines=10> */
[----:B------:R-:W-:Y:S01]  /*1310*/  FFMA R4, R13, R5, R8 ;  /* 0x000000050d047223 */ /* 0x000fe20000000008 */
[----:B------:R-:W-:Y:S01]  /*1320*/  FFMA R5, R5, R15, R20 ;  /* 0x0000000f05057223 */ /* 0x000fe20000000014 */
[-C--:B0-----:R-:W-:Y:S01]  /*1330*/  FFMA R14, R22, R29.reuse, R47 ;  /* 0x0000001d160e7223 */ /* 0x081fe2000000002f */
[----:B------:R-:W-:Y:S01]  /*1340*/  FFMA R12, R26, R29, R37 ;  /* 0x0000001d1a0c7223 */ /* 0x000fe20000000025 */
[----:B------:R-:W-:Y:S01]  /*1350*/  FFMA R49, R28, R22, R49 ;  /* 0x000000161c317223 */ /* 0x000fe20000000031 */
[C---:B------:R-:W-:Y:S01]  /*1360*/  FFMA R39, R22.reuse, R30, R39 ;  /* 0x0000001e16277223 */ /* 0x040fe20000000027 */
[-C--:B------:R-:W-:Y:S01]  /*1370*/  FFMA R44, R22, R31.reuse, R44 ;  /* 0x0000001f162c7223 */ /* 0x080fe2000000002c */
[C---:B------:R-:W-:Y:S01]  /*1380*/  FFMA R24, R29.reuse, R10, R24 ;  /* 0x0000000a1d187223 */ /* 0x040fe20000000018 */
[----:B------:R-:W-:Y:S01]  /*1390*/  FFMA R41, R28, R26, R41 ;  /* 0x0000001a1c297223 */ /* 0x000fe20000000029 */
[C---:B------:R-:W-:Y:S01]  /*13a0*/  FFMA R43, R26.reuse, R30, R43 ;  /* 0x0000001e1a2b7223 */ /* 0x040fe2000000002b */
[-C--:B------:R-:W-:Y:S01]  /*13b0*/  FFMA R38, R26, R31.reuse, R38 ;  /* 0x0000001f1a267223 */ /* 0x080fe20000000026 */
[----:B------:R-:W-:Y:S01]  /*13c0*/  FFMA R35, R28, R10, R35 ;  /* 0x0000000a1c237223 */ /* 0x000fe20000000023 */
[----:B------:R-:W-:Y:S01]  /*13d0*/  FFMA R8, R10, R30, R21 ;  /* 0x0000001e0a087223 */ /* 0x000fe20000000015 */
[-C--:B------:R-:W-:Y:S01]  /*13e0*/  FFMA R51, R28, R6.reuse, R51 ;  /* 0x000000061c337223 */ /* 0x080fe20000000033 */
[----:B------:R-:W-:Y:S01]  /*13f0*/  FFMA R42, R10, R31, R42 ;  /* 0x0000001f0a2a7223 */ /* 0x000fe2000000002a */
[-C--:B------:R-:W-:Y:S01]  /*1400*/  FFMA R4, R29, R6.reuse, R4 ;  /* 0x000000061d047223 */ /* 0x080fe20000000004 */
[----:B------:R-:W-:Y:S01]  /*1410*/  FFMA R45, R30, R6, R45 ;  /* 0x000000061e2d7223 */ /* 0x000fe2000000002d */
[----:B------:R-:W-:Y:S01]  /*1420*/  FFMA R49, R16, R23, R49 ;  /* 0x0000001710317223 */ /* 0x000fe20000000031 */
[C---:B------:R-:W-:Y:S01]  /*1430*/  FFMA R28, R23.reuse, R17, R14 ;  /* 0x00000011171c7223 */ /* 0x040fe2000000000e */
[CC--:B------:R-:W-:Y:S01]  /*1440*/  FFMA R39, R23.reuse, R18.reuse, R39 ;  /* 0x0000001217277223 */ /* 0x0c0fe20000000027 */
[----:B------:R-:W-:Y:S01]  /*1450*/  FFMA R44, R23, R19, R44 ;  /* 0x00000013172c7223 */ /* 0x000fe2000000002c */
[C---:B------:R-:W-:Y:S01]  /*1460*/  FFMA R47, R27.reuse, R17, R12 ;  /* 0x000000111b2f7223 */ /* 0x040fe2000000000c */
[----:B------:R-:W-:Y:S01]  /*1470*/  FFMA R30, R6, R31, R5 ;  /* 0x0000001f061e7223 */ /* 0x000fe20000000005 */
[----:B------:R-:W-:Y:S01]  /*1480*/  LDS.128 R20, [R34+UR7+0x20] ;  /* 0x0000200722147984 */ /* 0x000fe20008000c00 */
[C---:B------:R-:W-:Y:S01]  /*1490*/  FFMA R41, R16.reuse, R27, R41 ;  /* 0x0000001b10297223 */ /* 0x040fe20000000029 */
[CC--:B------:R-:W-:Y:S01]  /*14a0*/  FFMA R43, R27.reuse, R18.reuse, R43 ;  /* 0x000000121b2b7223 */ /* 0x0c0fe2000000002b */
[----:B------:R-:W-:Y:S01]  /*14b0*/  FFMA R38, R27, R19, R38 ;  /* 0x000000131b267223 */ /* 0x000fe20000000026 */
[----:B------:R-:W0:Y:S01]  /*14c0*/  LDS.128 R12, [R33+UR9+0x800] ;  /* 0x00080009210c7984 */ /* 0x000e220008000c00 */
[-C--:B------:R-:W-:Y:S01]  /*14d0*/  FFMA R37, R17, R11.reuse, R24 ;  /* 0x0000000b11257223 */ /* 0x080fe20000000018 */
[C---:B------:R-:W-:Y:S01]  /*14e0*/  FFMA R35, R16.reuse, R11, R35 ;  /* 0x0000000b10237223 */ /* 0x040fe20000000023 */
[C---:B------:R-:W-:Y:S01]  /*14f0*/  FFMA R31, R11.reuse, R18, R8 ;  /* 0x000000120b1f7223 */ /* 0x040fe20000000008 */
[----:B------:R-:W-:Y:S01]  /*1500*/  FFMA R42, R11, R19, R42 ;  /* 0x000000130b2a7223 */ /* 0x000fe2000000002a */
[----:B------:R-:W1:Y:S01]  /*1510*/  LDS.128 R24, [R34+UR7+0xa0] ;  /* 0x0000a00722187984 */ /* 0x000e620008000c00 */
[-C--:B------:R-:W-:Y:S01]  /*1520*/  FFMA R51, R16, R7.reuse, R51 ;  /* 0x0000000710337223 */ /* 0x080fe20000000033 */
[-C--:B------:R-:W-:Y:S01]  /*1530*/  FFMA R29, R17, R7.reuse, R4 ;  /* 0x00000007111d7223 */ /* 0x080fe20000000004 */
[----:B------:R-:W-:Y:S01]  /*1540*/  FFMA R45, R18, R7, R45 ;  /* 0x00000007122d7223 */ /* 0x000fe2000000002d */
[----:B------:R-:W2:Y:S01]  /*1550*/  LDS.128 R8, [R34+UR7+0x120] ;  /* 0x0001200722087984 */ /* 0x000ea20008000c00 */
[----:B------:R-:W-:-:S03]  /*1560*/  FFMA R30, R7, R19, R30 ;  /* 0x00000013071e7223 */ /* 0x000fc6000000001e */
        /* <DEDUP_REMOVED lines=243> */
[C---:B------:R-:W-:Y:S01]  /*24a0*/  FFMA R35, R12.reuse, R9, R35 ;  /* 0x000000090c237223 */ /* 0x040fe20000000023 */
[----:B------:R-:W-:Y:S01]  /*24b0*/  FFMA R21, R9, R14, R36 ;  /* 0x0000000e09157223 */ /* 0x000fe20000000024 */
[-C--:B------:R-:W-:Y:S01]  /*24c0*/  FFMA R51, R12, R5.reuse, R51 ;  /* 0x000000050c337223 */ /* 0x080fe20000000033 */
[----:B------:R-:W-:Y:S01]  /*24d0*/  FFMA R45, R14, R5, R45 ;  /* 0x000000050e2d7223 */ /* 0x000fe2000000002d */
[----:B------:R-:W-:Y:S01]  /*24e0*/  FFMA R24, R13, R9, R24 ;  /* 0x000000090d187223 */ /* 0x000fe20000000018 */
[----:B------:R-:W-:Y:S01]  /*24f0*/  FFMA R38, R25, R15, R38 ;  /* 0x0000000f19267223 */ /* 0x000fe20000000026 */
[----:B------:R-:W-:Y:S01]  /*2500*/  FFMA R4, R13, R5, R8 ;  /* 0x000000050d047223 */ /* 0x000fe20000000008 */
[-C--:B------:R-:W-:Y:S01]  /*2510*/  FFMA R42, R9, R15.reuse, R42 ;  /* 0x0000000f092a7223 */ /* 0x080fe2000000002a */
[----:B------:R-:W-:Y:S01]  /*2520*/  FFMA R5, R5, R15, R20 ;  /* 0x0000000f05057223 */ /* 0x000fe20000000014 */
[-C--:B0-----:R-:W-:Y:S01]  /*2530*/  FFMA R14, R22, R29.reuse, R47 ;  /* 0x0000001d160e7223 */ /* 0x081fe2000000002f */
[----:B------:R-:W-:Y:S01]  /*2540*/  FFMA R12, R26, R29, R37 ;  /* 0x0000001d1a0c7223 */ /* 0x000fe20000000025 */
[----:B------:R-:W-:Y:S01]  /*2550*/  FFMA R49, R28, R22, R49 ;  /* 0x000000161c317223 */ /* 0x000fe20000000031 */
[C---:B------:R-:W-:Y:S01]  /*2560*/  FFMA R39, R22.reuse, R30, R39 ;  /* 0x0000001e16277223 */ /* 0x040fe20000000027 */
[-C--:B------:R-:W-:Y:S01]  /*2570*/  FFMA R44, R22, R31.reuse, R44 ;  /* 0x0000001f162c7223 */ /* 0x080fe2000000002c */
[C---:B------:R-:W-:Y:S01]  /*2580*/  FFMA R41, R28.reuse, R26, R41 ;  /* 0x0000001a1c297223 */ /* 0x040fe20000000029 */
[CC--:B------:R-:W-:Y:S01]  /*2590*/  FFMA R35, R28.reuse, R10.reuse, R35 ;  /* 0x0000000a1c237223 */ /* 0x0c0fe20000000023 */
[C---:B------:R-:W-:Y:S01]  /*25a0*/  FFMA R24, R29.reuse, R10, R24 ;  /* 0x0000000a1d187223 */ /* 0x040fe20000000018 */
[----:B------:R-:W-:Y:S01]  /*25b0*/  FFMA R51, R28, R6, R51 ;  /* 0x000000061c337223 */ /* 0x000fe20000000033 */
[CC--:B------:R-:W-:Y:S01]  /*25c0*/  FFMA R43, R26.reuse, R30.reuse, R43 ;  /* 0x0000001e1a2b7223 */ /* 0x0c0fe2000000002b */
[----:B------:R-:W-:Y:S01]  /*25d0*/  FFMA R38, R26, R31, R38 ;  /* 0x0000001f1a267223 */ /* 0x000fe20000000026 */
        /* <DEDUP_REMOVED lines=8> */
[-C--:B------:R-:W-:Y:S01]  /*2660*/  FFMA R42, R10, R31.reuse, R42 ;  /* 0x0000001f0a2a7223 */ /* 0x080fe2000000002a */
        /* <DEDUP_REMOVED lines=14> */
[----:B------:R-:W-:Y:S01]  /*2750*/  FFMA R30, R7, R19, R30 ;  /* 0x00000013071e7223 */ /* 0x000fe2000000001e */
        /* <DEDUP_REMOVED lines=9> */
[CC--:B------:R-:W-:Y:S01]  /*27f0*/  FFMA R43, R24.reuse, R14.reuse, R43 ;  /* 0x0000000e182b7223 */ /* 0x0c0fe2000000002b */
[----:B------:R-:W-:Y:S01]  /*2800*/  FFMA R38, R24, R15, R38 ;  /* 0x0000000f18267223 */ /* 0x000fe20000000026 */
[----:B--2---:R-:W-:Y:S01]  /*2810*/  FFMA R36, R8, R14, R31 ;  /* 0x0000000e08247223 */ /* 0x004fe2000000001f */
[----:B------:R-:W-:Y:S01]  /*2820*/  FFMA R35, R12, R8, R35 ;  /* 0x000000080c237223 */ /* 0x000fe20000000023 */
[C---:B------:R-:W-:Y:S01]  /*2830*/  FFMA R46, R8.reuse, R13, R37 ;  /* 0x0000000d082e7223 */ /* 0x040fe20000000025 */
[----:B------:R-:W-:Y:S01]  /*2840*/  FFMA R42, R8, R15, R42 ;  /* 0x0000000f082a7223 */ /* 0x000fe2000000002a */
[C---:B---3--:R-:W-:Y:S01]  /*2850*/  FFMA R20, R4.reuse, R13, R29 ;  /* 0x0000000d04147223 */ /* 0x048fe2000000001d */
[----:B------:R-:W-:Y:S01]  /*2860*/  FFMA R24, R4, R15, R30 ;  /* 0x0000000f04187223 */ /* 0x000fe2000000001e */
[----:B------:R-:W-:Y:S01]  /*2870*/  FFMA R51, R12, R4, R51 ;  /* 0x000000040c337223 */ /* 0x000fe20000000033 */
[----:B------:R-:W-:Y:S01]  /*2880*/  FFMA R45, R4, R14, R45 ;  /* 0x0000000e042d7223 */ /* 0x000fe2000000002d */
[C---:B----4-:R-:W-:Y:S01]  /*2890*/  FFMA R47, R21.reuse, R17, R28 ;  /* 0x00000011152f7223 */ /* 0x050fe2000000001c */
[----:B------:R-:W-:Y:S01]  /*28a0*/  LDS.128 R12, [R33+UR9+0x1b00] ;  /* 0x001b0009210c7984 */ /* 0x000fe20008000c00 */
[C---:B------:R-:W-:Y:S01]  /*28b0*/  FFMA R49, R16.reuse, R21, R49 ;  /* 0x0000001510317223 */ /* 0x040fe20000000031 */
[CC--:B------:R-:W-:Y:S01]  /*28c0*/  FFMA R39, R21.reuse, R18.reuse, R39 ;  /* 0x0000001215277223 */ /* 0x0c0fe20000000027 */
[----:B------:R-:W-:Y:S01]  /*28d0*/  FFMA R8, R21, R19, R44 ;  /* 0x0000001315087223 */ /* 0x000fe2000000002c */
[----:B------:R-:W0:Y:S01]  /*28e0*/  LDS.128 R28, [R33+UR9+0x1a00] ;  /* 0x001a0009211c7984 */ /* 0x000e220008000c00 */
[C---:B------:R-:W-:Y:S01]  /*28f0*/  FFMA R41, R16.reuse, R25, R41 ;  /* 0x0000001910297223 */ /* 0x040fe20000000029 */
[C---:B------:R-:W-:Y:S01]  /*2900*/  FFMA R37, R25.reuse, R17, R40 ;  /* 0x0000001119257223 */ /* 0x040fe20000000028 */
[CC--:B------:R-:W-:Y:S01]  /*2910*/  FFMA R43, R25.reuse, R18.reuse, R43 ;  /* 0x00000012192b7223 */ /* 0x0c0fe2000000002b */
[----:B------:R-:W-:Y:S01]  /*2920*/  FFMA R38, R25, R19, R38 ;  /* 0x0000001319267223 */ /* 0x000fe20000000026 */
[CC--:B------:R-:W-:Y:S01]  /*2930*/  FFMA R35, R16.reuse, R9.reuse, R35 ;  /* 0x0000000910237223 */ /* 0x0c0fe20000000023 */
[----:B------:R-:W-:Y:S01]  /*2940*/  FFMA R46, R17, R9, R46 ;  /* 0x00000009112e7223 */ /* 0x000fe2000000002e */
[C---:B------:R-:W-:Y:S01]  /*2950*/  FFMA R21, R9.reuse, R18, R36 ;  /* 0x0000001209157223 */ /* 0x040fe20000000024 */
[----:B------:R-:W-:Y:S01]  /*2960*/  FFMA R42, R9, R19, R42 ;  /* 0x00000013092a7223 */ /* 0x000fe2000000002a */
[-C--:B------:R-:W-:Y:S01]  /*2970*/  FFMA R9, R16, R5.reuse, R51 ;  /* 0x0000000510097223 */ /* 0x080fe20000000033 */
[-C--:B------:R-:W-:Y:S01]  /*2980*/  FFMA R4, R17, R5.reuse, R20 ;  /* 0x0000000511047223 */ /* 0x080fe20000000014 */
[----:B------:R-:W-:Y:S01]  /*2990*/  FFMA R45, R18, R5, R45 ;  /* 0x00000005122d7223 */ /* 0x000fe2000000002d */
[----:B------:R-:W-:Y:S01]  /*29a0*/  FFMA R19, R5, R19, R24 ;  /* 0x0000001305137223 */ /* 0x000fe20000000018 */
[----:B0-----:R-:W-:Y:S01]  /*29b0*/  FFMA R17, R28, R22, R49 ;  /* 0x000000161c117223 */ /* 0x001fe20000000031 */
[C---:B------:R-:W-:Y:S01]  /*29c0*/  FFMA R16, R22.reuse, R29, R47 ;  /* 0x0000001d16107223 */ /* 0x040fe2000000002f */
[C---:B------:R-:W-:Y:S01]  /*29d0*/  FFMA R39, R22.reuse, R30, R39 ;  /* 0x0000001e16277223 */ /* 0x040fe20000000027 */
[----:B------:R-:W-:Y:S01]  /*29e0*/  FFMA R22, R22, R31, R8 ;  /* 0x0000001f16167223 */ /* 0x000fe20000000008 */
[----:B------:R-:W-:Y:S01]  /*29f0*/  FFMA R41, R28, R26, R41 ;  /* 0x0000001a1c297223 */ /* 0x000fe20000000029 */
[C---:B------:R-:W-:Y:S01]  /*2a00*/  FFMA R8, R26.reuse, R29, R37 ;  /* 0x0000001d1a087223 */ /* 0x040fe20000000025 */
[C---:B------:R-:W-:Y:S01]  /*2a10*/  FFMA R43, R26.reuse, R30, R43 ;  /* 0x0000001e1a2b7223 */ /* 0x040fe2000000002b */
[-C--:B------:R-:W-:Y:S01]  /*2a20*/  FFMA R38, R26, R31.reuse, R38 ;  /* 0x0000001f1a267223 */ /* 0x080fe20000000026 */
[-C--:B------:R-:W-:Y:S01]  /*2a30*/  FFMA R35, R28, R10.reuse, R35 ;  /* 0x0000000a1c237223 */ /* 0x080fe20000000023 */
[C---:B------:R-:W-:Y:S01]  /*2a40*/  FFMA R46, R29.reuse, R10, R46 ;  /* 0x0000000a1d2e7223 */ /* 0x040fe2000000002e */
[C---:B------:R-:W-:Y:S01]  /*2a50*/  FFMA R44, R10.reuse, R30, R21 ;  /* 0x0000001e0a2c7223 */ /* 0x040fe20000000015 */
[-C--:B------:R-:W-:Y:S01]  /*2a60*/  FFMA R42, R10, R31.reuse, R42 ;  /* 0x0000001f0a2a7223 */ /* 0x080fe2000000002a */
[-C--:B------:R-:W-:Y:S01]  /*2a70*/  FFMA R5, R28, R6.reuse, R9 ;  /* 0x000000061c057223 */ /* 0x080fe20000000009 */
[-C--:B------:R-:W-:Y:S01]  /*2a80*/  FFMA R4, R29, R6.reuse, R4 ;  /* 0x000000061d047223 */ /* 0x080fe20000000004 */
[----:B------:R-:W-:Y:S01]  /*2a90*/  FFMA R45, R30, R6, R45 ;  /* 0x000000061e2d7223 */ /* 0x000fe2000000002d */
[----:B------:R-:W-:Y:S01]  /*2aa0*/  FFMA R40, R6, R31, R19 ;  /* 0x0000001f06287223 */ /* 0x000fe20000000013 */
[C---:B------:R-:W-:Y:S01]  /*2ab0*/  FFMA R31, R12.reuse, R23, R17 ;  /* 0x000000170c1f7223 */ /* 0x040fe20000000011 */
[C---:B------:R-:W-:Y:S01]  /*2ac0*/  FFMA R28, R23.reuse, R13, R16 ;  /* 0x0000000d171c7223 */ /* 0x040fe20000000010 */
[CC--:B------:R-:W-:Y:S01]  /*2ad0*/  FFMA R39, R23.reuse, R14.reuse, R39 ;  /* 0x0000000e17277223 */ /* 0x0c0fe20000000027 */
[----:B------:R-:W-:Y:S01]  /*2ae0*/  FFMA R30, R23, R15, R22 ;  /* 0x0000000f171e7223 */ /* 0x000fe20000000016 */
[C---:B------:R-:W-:Y:S01]  /*2af0*/  FFMA R41, R12.reuse, R27, R41 ;  /* 0x0000001b0c297223 */ /* 0x040fe20000000029 */
[C---:B------:R-:W-:Y:S01]  /*2b00*/  FFMA R47, R27.reuse, R13, R8 ;  /* 0x0000000d1b2f7223 */ /* 0x040fe20000000008 */
[CC--:B------:R-:W-:Y:S01]  /*2b10*/  FFMA R43, R27.reuse, R14.reuse, R43 ;  /* 0x0000000e1b2b7223 */ /* 0x0c0fe2000000002b */
[----:B------:R-:W-:Y:S01]  /*2b20*/  FFMA R38, R27, R15, R38 ;  /* 0x0000000f1b267223 */ /* 0x000fe20000000026 */
[----:B------:R-:W-:Y:S01]  /*2b30*/  LDS.128 R20, [R34+UR7+0x70] ;  /* 0x0000700722147984 */ /* 0x000fe20008000c00 */
[CC--:B------:R-:W-:Y:S01]  /*2b40*/  FFMA R35, R12.reuse, R11.reuse, R35 ;  /* 0x0000000b0c237223 */ /* 0x0c0fe20000000023 */
[----:B------:R-:W-:Y:S01]  /*2b50*/  FFMA R46, R13, R11, R46 ;  /* 0x0000000b0d2e7223 */ /* 0x000fe2000000002e */
        /* <DEDUP_REMOVED lines=23> */
[----:B---3--:R-:W-:Y:S01]  /*2cd0*/  FFMA R47, R16, R4, R29 ;  /* 0x00000004102f7223 */ /* 0x008fe2000000001d */
[C---:B------:R-:W-:Y:S01]  /*2ce0*/  FFMA R34, R4.reuse, R17, R37 ;  /* 0x0000001104227223 */ /* 0x040fe20000000025 */
[C---:B------:R-:W-:Y:S01]  /*2cf0*/  FFMA R45, R4.reuse, R18, R45 ;  /* 0x00000012042d7223 */ /* 0x040fe2000000002d */
[----:B------:R-:W-:Y:S01]  /*2d00*/  FFMA R40, R4, R19, R40 ;  /* 0x0000001304287223 */ /* 0x000fe20000000028 */
[C---:B----4-:R-:W-:Y:S01]  /*2d10*/  FFMA R37, R12.reuse, R21, R31 ;  /* 0x000000150c257223 */ /* 0x050fe2000000001f */
[----:B------:R-:W0:Y:S01]  /*2d20*/  LDS.128 R16, [R33+UR9+0x1e00] ;  /* 0x001e000921107984 */ /* 0x000e220008000c00 */
[C---:B------:R-:W-:Y:S01]  /*2d30*/  FFMA R49, R21.reuse, R13, R28 ;  /* 0x0000000d15317223 */ /* 0x040fe2000000001c */
[C---:B------:R-:W-:Y:S01]  /*2d40*/  FFMA R4, R21.reuse, R15, R30 ;  /* 0x0000000f15047223 */ /* 0x040fe2000000001e */
[-C--:B------:R-:W-:Y:S01]  /*2d50*/  FFMA R39, R21, R14.reuse, R39 ;  /* 0x0000000e15277223 */ /* 0x080fe20000000027 */
[----:B------:R-:W1:Y:S01]  /*2d60*/  LDS.128 R28, [R33+UR9+0x1f00] ;  /* 0x001f0009211c7984 */ /* 0x000e620008000c00 */
[C---:B------:R-:W-:Y:S01]  /*2d70*/  FFMA R41, R12.reuse, R25, R41 ;  /* 0x000000190c297223 */ /* 0x040fe20000000029 */
[C---:B------:R-:W-:Y:S01]  /*2d80*/  FFMA R21, R25.reuse, R13, R36 ;  /* 0x0000000d19157223 */ /* 0x040fe20000000024 */
[CC--:B------:R-:W-:Y:S01]  /*2d90*/  FFMA R43, R25.reuse, R14.reuse, R43 ;  /* 0x0000000e192b7223 */ /* 0x0c0fe2000000002b */
[----:B------:R-:W-:Y:S01]  /*2da0*/  FFMA R38, R25, R15, R38 ;  /* 0x0000000f19267223 */ /* 0x000fe20000000026 */
[C---:B------:R-:W-:Y:S01]  /*2db0*/  FFMA R20, R13.reuse, R9, R20 ;  /* 0x000000090d147223 */ /* 0x040fe20000000014 */
[-C--:B------:R-:W-:Y:S01]  /*2dc0*/  FFMA R47, R12, R5.reuse, R47 ;  /* 0x000000050c2f7223 */ /* 0x080fe2000000002f */
[-C--:B------:R-:W-:Y:S01]  /*2dd0*/  FFMA R34, R13, R5.reuse, R34 ;  /* 0x000000050d227223 */ /* 0x080fe20000000022 */
[----:B------:R-:W-:Y:S01]  /*2de0*/  FFMA R45, R14, R5, R45 ;  /* 0x000000050e2d7223 */ /* 0x000fe2000000002d */
[----:B------:R-:W-:Y:S01]  /*2df0*/  FFMA R35, R12, R9, R35 ;  /* 0x000000090c237223 */ /* 0x000fe20000000023 */
[C---:B------:R-:W-:Y:S01]  /*2e00*/  FFMA R25, R9.reuse, R14, R24 ;  /* 0x0000000e09197223 */ /* 0x040fe20000000018 */
[-C--:B------:R-:W-:Y:S01]  /*2e10*/  FFMA R8, R9, R15.reuse, R8 ;  /* 0x0000000f09087223 */ /* 0x080fe20000000008 */
[----:B------:R-:W-:Y:S01]  /*2e20*/  FFMA R5, R5, R15, R40 ;  /* 0x0000000f05057223 */ /* 0x000fe20000000028 */
[----:B0-----:R-:W-:Y:S01]  /*2e30*/  FFMA R37, R16, R22, R37 ;  /* 0x0000001610257223 */ /* 0x001fe20000000025 */
[CC--:B------:R-:W-:Y:S01]  /*2e40*/  FFMA R12, R22.reuse, R17.reuse, R49 ;  /* 0x00000011160c7223 */ /* 0x0c0fe20000000031 */
[----:B------:R-:W-:Y:S01]  /*2e50*/  FFMA R39, R22, R18, R39 ;  /* 0x0000001216277223 */ /* 0x000fe20000000027 */
[----:B------:R-:W-:Y:S01]  /*2e60*/  FFMA R14, R26, R17, R21 ;  /* 0x000000111a0e7223 */ /* 0x000fe20000000015 */
[C---:B------:R-:W-:Y:S01]  /*2e70*/  FFMA R20, R17.reuse, R10, R20 ;  /* 0x0000000a11147223 */ /* 0x040fe20000000014 */
[-C--:B------:R-:W-:Y:S01]  /*2e80*/  FFMA R22, R22, R19.reuse, R4 ;  /* 0x0000001316167223 */ /* 0x080fe20000000004 */
[----:B------:R-:W-:Y:S01]  /*2e90*/  FFMA R41, R16, R26, R41 ;  /* 0x0000001a10297223 */ /* 0x000fe20000000029 */
[C---:B------:R-:W-:Y:S01]  /*2ea0*/  FFMA R43, R26.reuse, R18, R43 ;  /* 0x000000121a2b7223 */ /* 0x040fe2000000002b */
[-C--:B------:R-:W-:Y:S01]  /*2eb0*/  FFMA R38, R26, R19.reuse, R38 ;  /* 0x000000131a267223 */ /* 0x080fe20000000026 */
[----:B------:R-:W-:Y:S01]  /*2ec0*/  FFMA R9, R16, R10, R35 ;  /* 0x0000000a10097223 */ /* 0x000fe20000000023 */
[C---:B------:R-:W-:Y:S01]  /*2ed0*/  FFMA R24, R10.reuse, R18, R25 ;  /* 0x000000120a187223 */ /* 0x040fe20000000019 */
[-C--:B------:R-:W-:Y:S01]  /*2ee0*/  FFMA R8, R10, R19.reuse, R8 ;  /* 0x000000130a087223 */ /* 0x080fe20000000008 */
[-C--:B------:R-:W-:Y:S01]  /*2ef0*/  FFMA R51, R16, R6.reuse, R47 ;  /* 0x0000000610337223 */ /* 0x080fe2000000002f */
[-C--:B------:R-:W-:Y:S01]  /*2f00*/  FFMA R34, R17, R6.reuse, R34 ;  /* 0x0000000611227223 */ /* 0x080fe20000000022 */
[----:B------:R-:W-:Y:S01]  /*2f10*/  FFMA R45, R18, R6, R45 ;  /* 0x00000006122d7223 */ /* 0x000fe2000000002d */
[----:B------:R-:W-:Y:S01]  /*2f20*/  FFMA R36, R6, R19, R5 ;  /* 0x0000001306247223 */ /* 0x000fe20000000005 */
[C---:B-1----:R-:W-:Y:S01]  /*2f30*/  FFMA R35, R28.reuse, R23, R37 ;  /* 0x000000171c237223 */ /* 0x042fe20000000025 */
[-C--:B------:R-:W-:Y:S01]  /*2f40*/  FFMA R4, R23, R29.reuse, R12 ;  /* 0x0000001d17047223 */ /* 0x080fe2000000000c */
[----:B------:R-:W-:Y:S01]  /*2f50*/  FFMA R49, R27, R29, R14 ;  /* 0x0000001d1b317223 */ /* 0x000fe2000000000e */
[----:B------:R-:W-:Y:S01]  /*2f60*/  FFMA R37, R29, R11, R20 ;  /* 0x0000000b1d257223 */ /* 0x000fe20000000014 */
[CC--:B------:R-:W-:Y:S01]  /*2f70*/  FFMA R39, R23.reuse, R30.reuse, R39 ;  /* 0x0000001e17277223 */ /* 0x0c0fe20000000027 */
[----:B------:R-:W-:Y:S01]  /*2f80*/  FFMA R6, R23, R31, R22 ;  /* 0x0000001f17067223 */ /* 0x000fe20000000016 */
[C---:B------:R-:W-:Y:S01]  /*2f90*/  FFMA R41, R28.reuse, R27, R41 ;  /* 0x0000001b1c297223 */ /* 0x040fe20000000029 */
[CC--:B------:R-:W-:Y:S01]  /*2fa0*/  FFMA R43, R27.reuse, R30.reuse, R43 ;  /* 0x0000001e1b2b7223 */ /* 0x0c0fe2000000002b */
[----:B------:R-:W-:Y:S01]  /*2fb0*/  FFMA R38, R27, R31, R38 ;  /* 0x0000001f1b267223 */ /* 0x000fe20000000026 */
[C---:B------:R-:W-:Y:S01]  /*2fc0*/  FFMA R47, R28.reuse, R11, R9 ;  /* 0x0000000b1c2f7223 */ /* 0x040fe20000000009 */
[C---:B------:R-:W-:Y:S01]  /*2fd0*/  FFMA R5, R11.reuse, R30, R24 ;  /* 0x0000001e0b057223 */ /* 0x040fe20000000018 */
[----:B------:R-:W-:Y:S01]  /*2fe0*/  FFMA R42, R11, R31, R8 ;  /* 0x0000001f0b2a7223 */ /* 0x000fe20000000008 */
[-C--:B------:R-:W-:Y:S01]  /*2ff0*/  FFMA R51, R28, R7.reuse, R51 ;  /* 0x000000071c337223 */ /* 0x080fe20000000033 */
[-C--:B------:R-:W-:Y:S01]  /*3000*/  FFMA R29, R29, R7.reuse, R34 ;  /* 0x000000071d1d7223 */ /* 0x080fe20000000022 */
[----:B------:R-:W-:Y:S01]  /*3010*/  FFMA R45, R30, R7, R45 ;  /* 0x000000071e2d7223 */ /* 0x000fe2000000002d */
[----:B------:R-:W-:Y:S01]  /*3020*/  FFMA R36, R7, R31, R36 ;  /* 0x0000001f07247223 */ /* 0x000fe20000000024 */
[----:B------:R-:W-:Y:S06]  /*3030*/  BAR.SYNC.DEFER_BLOCKING 0x0 ;  /* 0x0000000000007b1d */ /* 0x000fec0000010000 */
[----:B------:R-:W-:Y:S05]  /*3040*/  @P0 BRA `(.L_x_5) ;  /* 0xffffffd000840947 */ /* 0x000fea000383ffff */
.L_x_0:
[----:B------:R-:W0:Y:S01]  /*3050*/  LDCU.64 UR10, c[0x0][0x398] ;  /* 0x00007300ff0a77ac */ /* 0x000e220008000a00 */
[----:B-1----:R-:W-:Y:S02]  /*3060*/  SHF.L.U32 R3, R0, 0x2, RZ ;  /* 0x0000000200037819 */ /* 0x002fe400000006ff */
[----:B------:R-:W-:Y:S01]  /*3070*/  SHF.R.U32.HI R0, RZ, 0x2, R0 ;  /* 0x00000002ff007819 */ /* 0x000fe20000011600 */
[----:B------:R-:W1:Y:S01]  /*3080*/  LDCU.64 UR8, c[0x0][0x390] ;  /* 0x00007200ff0877ac */ /* 0x000e620008000a00 */
[----:B------:R-:W-:Y:S02]  /*3090*/  LOP3.LUT R3, R3, 0x3c, RZ, 0xc0, !PT ;  /* 0x0000003c03037812 */ /* 0x000fe400078ec0ff */
[----:B------:R-:W-:Y:S02]  /*30a0*/  LOP3.LUT R2, R0, 0x3c, RZ, 0xc0, !PT ;  /* 0x0000003c00027812 */ /* 0x000fe400078ec0ff */
[----:B------:R-:W-:Y:S02]  /*30b0*/  IADD3 R0, PT, PT, R3, UR5, RZ ;  /* 0x0000000503007c10 */ /* 0x000fe4000fffe0ff */
[----:B------:R-:W-:-:S02]  /*30c0*/  IADD3 R7, PT, PT, R2, UR4, RZ ;  /* 0x0000000402077c10 */ /* 0x000fc4000fffe0ff */
[C---:B------:R-:W-:Y:S02]  /*30d0*/  IADD3 R2, PT, PT, R0.reuse, 0x1, RZ ;  /* 0x0000000100027810 */ /* 0x040fe40007ffe0ff */
[C---:B------:R-:W-:Y:S02]  /*30e0*/  IADD3 R16, PT, PT, R7.reuse, 0x1, RZ ;  /* 0x0000000107107810 */ /* 0x040fe40007ffe0ff */
[C---:B------:R-:W-:Y:S01]  /*30f0*/  IADD3 R14, PT, PT, R0.reuse, 0x2, RZ ;  /* 0x00000002000e7810 */ /* 0x040fe20007ffe0ff */
[C---:B0-----:R-:W-:Y:S01]  /*3100*/  IMAD R13, R7.reuse, UR11, RZ ;  /* 0x0000000b070d7c24 */ /* 0x041fe2000f8e02ff */
[----:B------:R-:W-:Y:S02]  /*3110*/  ISETP.GE.AND P2, PT, R0, UR11, PT ;  /* 0x0000000b00007c0c */ /* 0x000fe4000bf46270 */
[----:B------:R-:W-:Y:S02]  /*3120*/  ISETP.GE.AND P3, PT, R2, UR11, PT ;  /* 0x0000000b02007c0c */ /* 0x000fe4000bf66270 */
[----:B------:R-:W-:-:S02]  /*3130*/  ISETP.GE.OR P1, PT, R7, UR10, P2 ;  /* 0x0000000a07007c0c */ /* 0x000fc40009726670 */
[----:B------:R-:W-:Y:S02]  /*3140*/  ISETP.GE.OR P6, PT, R16, UR10, P2 ;  /* 0x0000000a10007c0c */ /* 0x000fe400097c6670 */
[----:B------:R-:W-:Y:S02]  /*3150*/  ISETP.GE.OR P5, PT, R7, UR10, P3 ;  /* 0x0000000a07007c0c */ /* 0x000fe40009fa6670 */
[----:B------:R-:W-:-:S07]  /*3160*/  IADD3 R15, PT, PT, R13, UR11, RZ ;  /* 0x0000000b0d0f7c10 */ /* 0x000fce000fffe0ff */
[----:B------:R-:W0:Y:S01]  /*3170*/  @!P1 LDC.64 R10, c[0x0][0x390] ;  /* 0x0000e400ff0a9b82 */ /* 0x000e220000000a00 */
[----:B------:R-:W-:-:S07]  /*3180*/  @!P1 IADD3 R3, PT, PT, R0, R13, RZ ;  /* 0x0000000d00039210 */ /* 0x000fce0007ffe0ff */
[----:B------:R-:W3:Y:S01]  /*3190*/  @!P6 LDC.64 R8, c[0x0][0x390] ;  /* 0x0000e400ff08eb82 */ /* 0x000ee20000000a00 */
[----:B0-----:R-:W-:Y:S01]  /*31a0*/  @!P1 IMAD.WIDE R10, R3, 0x4, R10 ;  /* 0x00000004030a9825 */ /* 0x001fe200078e020a */
[----:B------:R-:W-:-:S04]  /*31b0*/  IADD3 R3, P0, PT, R0, R13, RZ ;  /* 0x0000000d00037210 */ /* 0x000fc80007f1e0ff */
[----:B------:R-:W-:Y:S01]  /*31c0*/  LEA.HI.X.SX32 R12, R13, RZ, 0x1, P0 ;  /* 0x000000ff0d0c7211 */ /* 0x000fe200000f0eff */
[----:B--2---:R-:W-:Y:S01]  /*31d0*/  @!P1 STG.E desc[UR12][R10.64], R35 ;  /* 0x000000230a009986 */ /* 0x004fe2000c10190c */
[C---:B-1----:R-:W-:Y:S02]  /*31e0*/  LEA R2, P4, R3.reuse, UR8, 0x2 ;  /* 0x0000000803027c11 */ /* 0x042fe4000f8810ff */
[----:B------:R-:W-:Y:S02]  /*31f0*/  ISETP.GE.AND P0, PT, R14, UR11, PT ;  /* 0x0000000b0e007c0c */ /* 0x000fe4000bf06270 */
[----:B------:R-:W-:Y:S02]  /*3200*/  IADD3 R14, PT, PT, R0, 0x3, RZ ;  /* 0x00000003000e7810 */ /* 0x000fe40007ffe0ff */
[----:B------:R-:W-:Y:S02]  /*3210*/  LEA.HI.X R3, R3, UR9, R12, 0x2, P4 ;  /* 0x0000000903037c11 */ /* 0x000fe4000a0f140c */
[----:B------:R-:W-:-:S02]  /*3220*/  ISETP.GE.OR P4, PT, R7, UR10, P0 ;  /* 0x0000000a07007c0c */ /* 0x000fc40008786670 */
[----:B------:R-:W-:Y:S01]  /*3230*/  ISETP.GE.AND P1, PT, R14, UR11, PT ;  /* 0x0000000b0e007c0c */ /* 0x000fe2000bf26270 */
[----:B------:R0:W-:Y:S01]  /*3240*/  @!P5 STG.E desc[UR12][R2.64+0x4], R4 ;  /* 0x000004040200d986 */ /* 0x0001e2000c10190c */
[C---:B------:R-:W-:Y:S02]  /*3250*/  IADD3 R14, PT, PT, R7.reuse, 0x2, RZ ;  /* 0x00000002070e7810 */ /* 0x040fe40007ffe0ff */
[----:B------:R-:W-:Y:S02]  /*3260*/  ISETP.GE.OR P5, PT, R7, UR10, P1 ;  /* 0x0000000a07007c0c */ /* 0x000fe40008fa6670 */
[----:B------:R-:W-:-:S05]  /*3270*/  @!P6 IADD3 R13, PT, PT, R0, R15, RZ ;  /* 0x0000000f000de210 */ /* 0x000fca0007ffe0ff */
[----:B------:R-:W-:Y:S01]  /*3280*/  @!P4 STG.E desc[UR12][R2.64+0x8], R39 ;  /* 0x000008270200c986 */ /* 0x000fe2000c10190c */
[----:B------:R-:W-:Y:S01]  /*3290*/  ISETP.GE.OR P4, PT, R14, UR10, P2 ;  /* 0x0000000a0e007c0c */ /* 0x000fe20009786670 */
[----:B---3--:R-:W-:-:S04]  /*32a0*/  @!P6 IMAD.WIDE R12, R13, 0x4, R8 ;  /* 0x000000040d0ce825 */ /* 0x008fc800078e0208 */
[----:B------:R-:W-:Y:S01]  /*32b0*/  @!P5 STG.E desc[UR12][R2.64+0xc], R6 ;  /* 0x00000c060200d986 */ /* 0x000fe2000c10190c */
[----:B------:R-:W-:-:S03]  /*32c0*/  IADD3 R9, P5, PT, R0, R15, RZ ;  /* 0x0000000f00097210 */ /* 0x000fc60007fbe0ff */
[----:B------:R1:W-:Y:S01]  /*32d0*/  @!P6 STG.E desc[UR12][R12.64], R41 ;  /* 0x000000290c00e986 */ /* 0x0003e2000c10190c */
[----:B------:R-:W-:Y:S02]  /*32e0*/  ISETP.GE.OR P6, PT, R16, UR10, P3 ;  /* 0x0000000a10007c0c */ /* 0x000fe40009fc6670 */
[----:B0-----:R-:W-:Y:S01]  /*32f0*/  LEA.HI.X.SX32 R4, R15, RZ, 0x1, P5 ;  /* 0x000000ff0f047211 */ /* 0x001fe200028f0eff */
[----:B------:R-:W0:Y:S01]  /*3300*/  @!P4 LDC.64 R10, c[0x0][0x390] ;  /* 0x0000e400ff0acb82 */ /* 0x000e220000000a00 */
[----:B------:R-:W-:Y:S02]  /*3310*/  LEA R8, P5, R9, UR8, 0x2 ;  /* 0x0000000809087c11 */ /* 0x000fe4000f8a10ff */
[----:B------:R-:W-:Y:S02]  /*3320*/  IADD3 R15, PT, PT, R15, UR11, RZ ;  /* 0x0000000b0f0f7c10 */ /* 0x000fe4000fffe0ff */
[----:B------:R-:W-:Y:S02]  /*3330*/  LEA.HI.X R9, R9, UR9, R4, 0x2, P5 ;  /* 0x0000000909097c11 */ /* 0x000fe4000a8f1404 */
[----:B------:R-:W-:-:S02]  /*3340*/  IADD3 R4, PT, PT, R7, 0x3, RZ ;  /* 0x0000000307047810 */ /* 0x000fc40007ffe0ff */
[----:B------:R-:W-:Y:S01]  /*3350*/  ISETP.GE.OR P5, PT, R16, UR10, P0 ;  /* 0x0000000a10007c0c */ /* 0x000fe200087a6670 */
[----:B------:R-:W-:Y:S01]  /*3360*/  @!P6 STG.E desc[UR12][R8.64+0x4], R49 ;  /* 0x000004310800e986 */ /* 0x000fe2000c10190c */
[----:B------:R-:W-:Y:S02]  /*3370*/  ISETP.GE.OR P2, PT, R4, UR10, P2 ;  /* 0x0000000a04007c0c */ /* 0x000fe40009746670 */
[----:B------:R-:W-:Y:S02]  /*3380*/  ISETP.GE.OR P6, PT, R16, UR10, P1 ;  /* 0x0000000a10007c0c */ /* 0x000fe40008fc6670 */
[----:B------:R-:W-:-:S07]  /*3390*/  @!P4 IADD3 R7, PT, PT, R0, R15, RZ ;  /* 0x0000000f0007c210 */ /* 0x000fce0007ffe0ff */
[----:B------:R-:W-:Y:S01]  /*33a0*/  @!P5 STG.E desc[UR12][R8.64+0x8], R43 ;  /* 0x0000082b0800d986 */ /* 0x000fe2000c10190c */
[----:B-1----:R-:W-:Y:S01]  /*33b0*/  IADD3 R12, P5, PT, R0, R15, RZ ;  /* 0x0000000f000c7210 */ /* 0x002fe20007fbe0ff */
[----:B------:R-:W1:Y:S01]  /*33c0*/  @!P2 LDC.64 R2, c[0x0][0x390] ;  /* 0x0000e400ff02ab82 */ /* 0x000e620000000a00 */
[----:B0-----:R-:W-:Y:S01]  /*33d0*/  @!P4 IMAD.WIDE R10, R7, 0x4, R10 ;  /* 0x00000004070ac825 */ /* 0x001fe200078e020a */
[----:B------:R0:W-:Y:S01]  /*33e0*/  @!P6 STG.E desc[UR12][R8.64+0xc], R38 ;  /* 0x00000c260800e986 */ /* 0x0001e2000c10190c */
[----:B------:R-:W-:Y:S02]  /*33f0*/  ISETP.GE.OR P6, PT, R14, UR10, P3 ;  /* 0x0000000a0e007c0c */ /* 0x000fe40009fc6670 */
[C---:B------:R-:W-:Y:S01]  /*3400*/  LEA.HI.X.SX32 R7, R15.reuse, RZ, 0x1, P5 ;  /* 0x000000ff0f077211 */ /* 0x040fe200028f0eff */
[----:B------:R2:W-:Y:S01]  /*3410*/  @!P4 STG.E desc[UR12][R10.64], R47 ;  /* 0x0000002f0a00c986 */ /* 0x0005e2000c10190c */
[----:B------:R-:W-:Y:S02]  /*3420*/  LEA R6, P5, R12, UR8, 0x2 ;  /* 0x000000080c067c11 */ /* 0x000fe4000f8a10ff */
[----:B------:R-:W-:-:S02]  /*3430*/  IADD3 R15, PT, PT, R15, UR11, RZ ;  /* 0x0000000b0f0f7c10 */ /* 0x000fc4000fffe0ff */
[----:B------:R-:W-:Y:S02]  /*3440*/  LEA.HI.X R7, R12, UR9, R7, 0x2, P5 ;  /* 0x000000090c077c11 */ /* 0x000fe4000a8f1407 */
[C---:B------:R-:W-:Y:S02]  /*3450*/  ISETP.GE.OR P4, PT, R14.reuse, UR10, P0 ;  /* 0x0000000a0e007c0c */ /* 0x040fe40008786670 */
[----:B------:R-:W-:Y:S01]  /*3460*/  ISETP.GE.OR P5, PT, R14, UR10, P1 ;  /* 0x0000000a0e007c0c */ /* 0x000fe20008fa6670 */
[----:B------:R2:W-:Y:S01]  /*3470*/  @!P6 STG.E desc[UR12][R6.64+0x4], R37 ;  /* 0x000004250600e986 */ /* 0x0005e2000c10190c */
[----:B------:R-:W-:Y:S02]  /*3480*/  IADD3 R12, P6, PT, R0, R15, RZ ;  /* 0x0000000f000c7210 */ /* 0x000fe40007fde0ff */
[C---:B------:R-:W-:Y:S02]  /*3490*/  ISETP.GE.OR P3, PT, R4.reuse, UR10, P3 ;  /* 0x0000000a04007c0c */ /* 0x040fe40009f66670 */
[----:B------:R-:W-:-:S02]  /*34a0*/  ISETP.GE.OR P0, PT, R4, UR10, P0 ;  /* 0x0000000a04007c0c */ /* 0x000fc40008706670 */
[----:B------:R-:W-:Y:S02]  /*34b0*/  ISETP.GE.OR P1, PT, R4, UR10, P1 ;  /* 0x0000000a04007c0c */ /* 0x000fe40008f26670 */
[----:B0-----:R-:W-:Y:S01]  /*34c0*/  @!P2 IADD3 R9, PT, PT, R0, R15, RZ ;  /* 0x0000000f0009a210 */ /* 0x001fe20007ffe0ff */
[----:B------:R2:W-:Y:S01]  /*34d0*/  @!P4 STG.E desc[UR12][R6.64+0x8], R5 ;  /* 0x000008050600c986 */ /* 0x0005e2000c10190c */
[----:B------:R-:W-:Y:S02]  /*34e0*/  LEA.HI.X.SX32 R15, R15, RZ, 0x1, P6 ;  /* 0x000000ff0f0f7211 */ /* 0x000fe400030f0eff */
[C---:B------:R-:W-:Y:S01]  /*34f0*/  LEA R8, P6, R12.reuse, UR8, 0x2 ;  /* 0x000000080c087c11 */ /* 0x040fe2000f8c10ff */
[----:B-1----:R-:W-:Y:S01]  /*3500*/  @!P2 IMAD.WIDE R2, R9, 0x4, R2 ;  /* 0x000000040902a825 */ /* 0x002fe200078e0202 */
[----:B------:R2:W-:Y:S02]  /*3510*/  @!P5 STG.E desc[UR12][R6.64+0xc], R42 ;  /* 0x00000c2a0600d986 */ /* 0x0005e4000c10190c */
[----:B------:R-:W-:-:S02]  /*3520*/  LEA.HI.X R9, R12, UR9, R15, 0x2, P6 ;  /* 0x000000090c097c11 */ /* 0x000fc4000b0f140f */
[----:B------:R2:W-:Y:S04]  /*3530*/  @!P2 STG.E desc[UR12][R2.64], R51 ;  /* 0x000000330200a986 */ /* 0x0005e8000c10190c */
[----:B------:R2:W-:Y:S04]  /*3540*/  @!P3 STG.E desc[UR12][R8.64+0x4], R29 ;  /* 0x0000041d0800b986 */ /* 0x0005e8000c10190c */
[----:B------:R2:W-:Y:S01]  /*3550*/  @!P0 STG.E desc[UR12][R8.64+0x8], R45 ;  /* 0x0000082d08008986 */ /* 0x0005e2000c10190c */
[----:B------:R-:W-:Y:S05]  /*3560*/  @P1 EXIT ;  /* 0x000000000000194d */ /* 0x000fea0003800000 */
[----:B------:R-:W-:Y:S01]  /*3570*/  STG.E desc[UR12][R8.64+0xc], R36 ;  /* 0x00000c2408007986 */ /* 0x000fe2000c10190c */
[----:B------:R-:W-:Y:S05]  /*3580*/  EXIT ;  /* 0x000000000000794d */ /* 0x000fea0003800000 */
.L_x_6:
[----:B------:R-:W-:-:S00]  /*3590*/  BRA `(.L_x_6) ;  /* 0xfffffffc00fc7947 */ /* 0x000fc0000383ffff */
[----:B------:R-:W-:-:S00]  /*35a0*/  NOP ;  /* 0x0000000000007918 */ /* 0x000fc00000000000 */
        /* <DEDUP_REMOVED lines=13> */
.L_x_7:


//--------------------- .nv.shared._Z26baseline_tiled_gemm_kernelPKfS0_Pfiii --------------------------
	.section	.nv.shared._Z26baseline_tiled_gemm_kernelPKfS0_Pfiii,"aw",@nobits
	.sectionflags	@""
	.align	4
.nv.shared._Z26baseline_tiled_gemm_kernelPKfS0_Pfiii:
	.zero		17408


//--------------------- .nv.shared.reserved.0     --------------------------
	.section	.nv.shared.reserved.0,"aw",@nobits
	.weak		__nv_reservedSMEM_offset_0_alias
	.size		__nv_reservedSMEM_offset_0_alias, 0, 64
	.other		__nv_reservedSMEM_offset_0_alias,@"STO_CUDA_RESERVED_SHARED STV_DEFAULT"
__nv_reservedSMEM_offset_0_alias:
	.zero		0
	.zero		64


//--------------------- .nv.constant0._Z26baseline_tiled_gemm_kernelPKfS0_Pfiii --------------------------
	.section	.nv.constant0._Z26baseline_tiled_gemm_kernelPKfS0_Pfiii,"a",@progbits
	.sectionflags	@""
	.align	4
.nv.constant0._Z26baseline_tiled_gemm_kernelPKfS0_Pfiii:
	.zero		932


//--------------------- SYMBOLS --------------------------

	.type		.nv.reservedSmem.offset0,@object
	.size		.nv.reservedSmem.offset0,0x4
	.type		.nv.reservedSmem.cap,@object
	.size		.nv.reservedSmem.cap,0x4
